//
// Generated by NVIDIA NVVM Compiler
//
// Compiler Build ID: CL-36424714
// Cuda compilation tools, release 13.0, V13.0.88
// Based on NVVM 20.0.0
//

.version 9.0
.target sm_100
.address_size 64

	// .globl	_Z10clearArrayPfi

.visible .entry _Z10clearArrayPfi(
	.param .u64 .ptr .align 1 _Z10clearArrayPfi_param_0,
	.param .u32 _Z10clearArrayPfi_param_1
)
{
	.reg .pred 	%p<2>;
	.reg .b32 	%r<7>;
	.reg .b64 	%rd<5>;

	ld.param.u64 	%rd1, [_Z10clearArrayPfi_param_0];
	ld.param.u32 	%r2, [_Z10clearArrayPfi_param_1];
	mov.u32 	%r3, %ctaid.x;
	mov.u32 	%r4, %ntid.x;
	mov.u32 	%r5, %tid.x;
	mad.lo.s32 	%r1, %r3, %r4, %r5;
	setp.ge.s32 	%p1, %r1, %r2;
	@%p1 bra 	$L__BB0_2;
	cvta.to.global.u64 	%rd2, %rd1;
	mul.wide.s32 	%rd3, %r1, 4;
	add.s64 	%rd4, %rd2, %rd3;
	mov.b32 	%r6, 0;
	st.global.u32 	[%rd4], %r6;
$L__BB0_2:
	ret;

}
	// .globl	_Z15forwardTimeStepPKfS0_S0_Pf14SimulationGrid
.visible .entry _Z15forwardTimeStepPKfS0_S0_Pf14SimulationGrid(
	.param .u64 .ptr .align 1 _Z15forwardTimeStepPKfS0_S0_Pf14SimulationGrid_param_0,
	.param .u64 .ptr .align 1 _Z15forwardTimeStepPKfS0_S0_Pf14SimulationGrid_param_1,
	.param .u64 .ptr .align 1 _Z15forwardTimeStepPKfS0_S0_Pf14SimulationGrid_param_2,
	.param .u64 .ptr .align 1 _Z15forwardTimeStepPKfS0_S0_Pf14SimulationGrid_param_3,
	.param .align 4 .b8 _Z15forwardTimeStepPKfS0_S0_Pf14SimulationGrid_param_4[20]
)
{
	.reg .pred 	%p<11>;
	.reg .b32 	%r<23>;
	.reg .b32 	%f<20>;
	.reg .b64 	%rd<26>;

	ld.param.u64 	%rd2, [_Z15forwardTimeStepPKfS0_S0_Pf14SimulationGrid_param_0];
	ld.param.f32 	%f1, [_Z15forwardTimeStepPKfS0_S0_Pf14SimulationGrid_param_4+12];
	ld.param.f32 	%f2, [_Z15forwardTimeStepPKfS0_S0_Pf14SimulationGrid_param_4+16];
	ld.param.u32 	%r1, [_Z15forwardTimeStepPKfS0_S0_Pf14SimulationGrid_param_4];
	ld.param.u64 	%rd3, [_Z15forwardTimeStepPKfS0_S0_Pf14SimulationGrid_param_1];
	ld.param.u64 	%rd4, [_Z15forwardTimeStepPKfS0_S0_Pf14SimulationGrid_param_2];
	ld.param.u64 	%rd5, [_Z15forwardTimeStepPKfS0_S0_Pf14SimulationGrid_param_3];
	ld.param.u32 	%r7, [_Z15forwardTimeStepPKfS0_S0_Pf14SimulationGrid_param_4+4];
	cvta.to.global.u64 	%rd1, %rd5;
	mov.u32 	%r8, %ctaid.x;
	mov.u32 	%r9, %ntid.x;
	mov.u32 	%r10, %tid.x;
	mad.lo.s32 	%r3, %r8, %r9, %r10;
	mov.u32 	%r11, %ctaid.y;
	mov.u32 	%r12, %ntid.y;
	mov.u32 	%r13, %tid.y;
	mad.lo.s32 	%r14, %r11, %r12, %r13;
	setp.ge.s32 	%p1, %r3, %r1;
	setp.ge.s32 	%p2, %r14, %r7;
	or.pred  	%p3, %p1, %p2;
	@%p3 bra 	$L__BB1_4;
	mul.lo.s32 	%r5, %r1, %r14;
	add.s32 	%r6, %r5, %r3;
	setp.ne.s32 	%p4, %r3, 0;
	setp.ne.s32 	%p5, %r14, 0;
	and.pred  	%p6, %p4, %p5;
	add.s32 	%r15, %r1, -1;
	setp.ne.s32 	%p7, %r3, %r15;
	and.pred  	%p8, %p6, %p7;
	add.s32 	%r16, %r7, -1;
	setp.ne.s32 	%p9, %r14, %r16;
	and.pred  	%p10, %p8, %p9;
	@%p10 bra 	$L__BB1_3;
	mul.wide.s32 	%rd24, %r6, 4;
	add.s64 	%rd25, %rd1, %rd24;
	mov.b32 	%r22, 0;
	st.global.u32 	[%rd25], %r22;
	bra.uni 	$L__BB1_4;
$L__BB1_3:
	cvta.to.global.u64 	%rd6, %rd4;
	cvt.s64.s32 	%rd7, %r5;
	cvt.s64.s32 	%rd8, %r3;
	add.s64 	%rd9, %rd8, %rd7;
	shl.b64 	%rd10, %rd9, 2;
	add.s64 	%rd11, %rd6, %rd10;
	ld.global.f32 	%f3, [%rd11+4];
	ld.global.f32 	%f4, [%rd11+-4];
	add.f32 	%f5, %f3, %f4;
	add.s32 	%r17, %r5, %r1;
	add.s32 	%r18, %r6, %r1;
	mul.wide.s32 	%rd12, %r18, 4;
	add.s64 	%rd13, %rd6, %rd12;
	ld.global.f32 	%f6, [%rd13];
	add.f32 	%f7, %f5, %f6;
	shl.b32 	%r19, %r1, 1;
	sub.s32 	%r20, %r17, %r19;
	add.s32 	%r21, %r20, %r3;
	mul.wide.s32 	%rd14, %r21, 4;
	add.s64 	%rd15, %rd6, %rd14;
	ld.global.f32 	%f8, [%rd15];
	add.f32 	%f9, %f7, %f8;
	mul.wide.s32 	%rd16, %r1, 4;
	add.s64 	%rd17, %rd15, %rd16;
	ld.global.f32 	%f10, [%rd17];
	fma.rn.f32 	%f11, %f10, 0fC0800000, %f9;
	cvta.to.global.u64 	%rd18, %rd2;
	mul.wide.s32 	%rd19, %r6, 4;
	add.s64 	%rd20, %rd18, %rd19;
	ld.global.f32 	%f12, [%rd20];
	mul.f32 	%f13, %f2, %f12;
	div.rn.f32 	%f14, %f13, %f1;
	mul.f32 	%f15, %f14, %f14;
	add.f32 	%f16, %f10, %f10;
	cvta.to.global.u64 	%rd21, %rd3;
	add.s64 	%rd22, %rd21, %rd19;
	ld.global.f32 	%f17, [%rd22];
	sub.f32 	%f18, %f16, %f17;
	fma.rn.f32 	%f19, %f11, %f15, %f18;
	add.s64 	%rd23, %rd1, %rd19;
	st.global.f32 	[%rd23], %f19;
$L__BB1_4:
	ret;

}
	// .globl	_Z10addSourcesPfPKfPKii
.visible .entry _Z10addSourcesPfPKfPKii(
	.param .u64 .ptr .align 1 _Z10addSourcesPfPKfPKii_param_0,
	.param .u64 .ptr .align 1 _Z10addSourcesPfPKfPKii_param_1,
	.param .u64 .ptr .align 1 _Z10addSourcesPfPKfPKii_param_2,
	.param .u32 _Z10addSourcesPfPKfPKii_param_3
)
{
	.reg .pred 	%p<2>;
	.reg .b32 	%r<7>;
	.reg .b32 	%f<4>;
	.reg .b64 	%rd<12>;

	ld.param.u64 	%rd1, [_Z10addSourcesPfPKfPKii_param_0];
	ld.param.u64 	%rd2, [_Z10addSourcesPfPKfPKii_param_1];
	ld.param.u64 	%rd3, [_Z10addSourcesPfPKfPKii_param_2];
	ld.param.u32 	%r2, [_Z10addSourcesPfPKfPKii_param_3];
	mov.u32 	%r3, %ctaid.x;
	mov.u32 	%r4, %ntid.x;
	mov.u32 	%r5, %tid.x;
	mad.lo.s32 	%r1, %r3, %r4, %r5;
	setp.ge.s32 	%p1, %r1, %r2;
	@%p1 bra 	$L__BB2_2;
	cvta.to.global.u64 	%rd4, %rd3;
	cvta.to.global.u64 	%rd5, %rd2;
	cvta.to.global.u64 	%rd6, %rd1;
	mul.wide.s32 	%rd7, %r1, 4;
	add.s64 	%rd8, %rd4, %rd7;
	ld.global.u32 	%r6, [%rd8];
	add.s64 	%rd9, %rd5, %rd7;
	ld.global.f32 	%f1, [%rd9];
	mul.wide.s32 	%rd10, %r6, 4;
	add.s64 	%rd11, %rd6, %rd10;
	ld.global.f32 	%f2, [%rd11];
	add.f32 	%f3, %f1, %f2;
	st.global.f32 	[%rd11], %f3;
$L__BB2_2:
	ret;

}
	// .globl	_Z15recordReceiversPKfPfPKiiii
.visible .entry _Z15recordReceiversPKfPfPKiiii(
	.param .u64 .ptr .align 1 _Z15recordReceiversPKfPfPKiiii_param_0,
	.param .u64 .ptr .align 1 _Z15recordReceiversPKfPfPKiiii_param_1,
	.param .u64 .ptr .align 1 _Z15recordReceiversPKfPfPKiiii_param_2,
	.param .u32 _Z15recordReceiversPKfPfPKiiii_param_3,
	.param .u32 _Z15recordReceiversPKfPfPKiiii_param_4,
	.param .u32 _Z15recordReceiversPKfPfPKiiii_param_5
)
{
	.reg .pred 	%p<2>;
	.reg .b32 	%r<9>;
	.reg .b32 	%f<2>;
	.reg .b64 	%rd<13>;

	ld.param.u64 	%rd1, [_Z15recordReceiversPKfPfPKiiii_param_0];
	ld.param.u64 	%rd2, [_Z15recordReceiversPKfPfPKiiii_param_1];
	ld.param.u64 	%rd3, [_Z15recordReceiversPKfPfPKiiii_param_2];
	ld.param.u32 	%r2, [_Z15recordReceiversPKfPfPKiiii_param_3];
	ld.param.u32 	%r3, [_Z15recordReceiversPKfPfPKiiii_param_4];
	mov.u32 	%r4, %ctaid.x;
	mov.u32 	%r5, %ntid.x;
	mov.u32 	%r6, %tid.x;
	mad.lo.s32 	%r1, %r4, %r5, %r6;
	setp.ge.s32 	%p1, %r1, %r2;
	@%p1 bra 	$L__BB3_2;
	cvta.to.global.u64 	%rd4, %rd3;
	cvta.to.global.u64 	%rd5, %rd1;
	cvta.to.global.u64 	%rd6, %rd2;
	mul.wide.s32 	%rd7, %r1, 4;
	add.s64 	%rd8, %rd4, %rd7;
	ld.global.u32 	%r7, [%rd8];
	mul.wide.s32 	%rd9, %r7, 4;
	add.s64 	%rd10, %rd5, %rd9;
	ld.global.f32 	%f1, [%rd10];
	mad.lo.s32 	%r8, %r3, %r2, %r1;
	mul.wide.s32 	%rd11, %r8, 4;
	add.s64 	%rd12, %rd6, %rd11;
	st.global.f32 	[%rd12], %f1;
$L__BB3_2:
	ret;

}
	// .globl	_Z16computeResidualsPKfS0_Pfi
.visible .entry _Z16computeResidualsPKfS0_Pfi(
	.param .u64 .ptr .align 1 _Z16computeResidualsPKfS0_Pfi_param_0,
	.param .u64 .ptr .align 1 _Z16computeResidualsPKfS0_Pfi_param_1,
	.param .u64 .ptr .align 1 _Z16computeResidualsPKfS0_Pfi_param_2,
	.param .u32 _Z16computeResidualsPKfS0_Pfi_param_3
)
{
	.reg .pred 	%p<2>;
	.reg .b32 	%r<6>;
	.reg .b32 	%f<4>;
	.reg .b64 	%rd<11>;

	ld.param.u64 	%rd1, [_Z16computeResidualsPKfS0_Pfi_param_0];
	ld.param.u64 	%rd2, [_Z16computeResidualsPKfS0_Pfi_param_1];
	ld.param.u64 	%rd3, [_Z16computeResidualsPKfS0_Pfi_param_2];
	ld.param.u32 	%r2, [_Z16computeResidualsPKfS0_Pfi_param_3];
	mov.u32 	%r3, %ctaid.x;
	mov.u32 	%r4, %ntid.x;
	mov.u32 	%r5, %tid.x;
	mad.lo.s32 	%r1, %r3, %r4, %r5;
	setp.ge.s32 	%p1, %r1, %r2;
	@%p1 bra 	$L__BB4_2;
	cvta.to.global.u64 	%rd4, %rd1;
	cvta.to.global.u64 	%rd5, %rd2;
	cvta.to.global.u64 	%rd6, %rd3;
	mul.wide.s32 	%rd7, %r1, 4;
	add.s64 	%rd8, %rd4, %rd7;
	ld.global.f32 	%f1, [%rd8];
	add.s64 	%rd9, %rd5, %rd7;
	ld.global.f32 	%f2, [%rd9];
	sub.f32 	%f3, %f1, %f2;
	add.s64 	%rd10, %rd6, %rd7;
	st.global.f32 	[%rd10], %f3;
$L__BB4_2:
	ret;

}
	// .globl	_Z15adjointTimeStepPKfS0_S0_Pf14SimulationGrid
.visible .entry _Z15adjointTimeStepPKfS0_S0_Pf14SimulationGrid(
	.param .u64 .ptr .align 1 _Z15adjointTimeStepPKfS0_S0_Pf14SimulationGrid_param_0,
	.param .u64 .ptr .align 1 _Z15adjointTimeStepPKfS0_S0_Pf14SimulationGrid_param_1,
	.param .u64 .ptr .align 1 _Z15adjointTimeStepPKfS0_S0_Pf14SimulationGrid_param_2,
	.param .u64 .ptr .align 1 _Z15adjointTimeStepPKfS0_S0_Pf14SimulationGrid_param_3,
	.param .align 4 .b8 _Z15adjointTimeStepPKfS0_S0_Pf14SimulationGrid_param_4[20]
)
{
	.reg .pred 	%p<11>;
	.reg .b32 	%r<23>;
	.reg .b32 	%f<20>;
	.reg .b64 	%rd<26>;

	ld.param.u64 	%rd2, [_Z15adjointTimeStepPKfS0_S0_Pf14SimulationGrid_param_0];
	ld.param.f32 	%f1, [_Z15adjointTimeStepPKfS0_S0_Pf14SimulationGrid_param_4+12];
	ld.param.f32 	%f2, [_Z15adjointTimeStepPKfS0_S0_Pf14SimulationGrid_param_4+16];
	ld.param.u32 	%r1, [_Z15adjointTimeStepPKfS0_S0_Pf14SimulationGrid_param_4];
	ld.param.u64 	%rd3, [_Z15adjointTimeStepPKfS0_S0_Pf14SimulationGrid_param_1];
	ld.param.u64 	%rd4, [_Z15adjointTimeStepPKfS0_S0_Pf14SimulationGrid_param_2];
	ld.param.u64 	%rd5, [_Z15adjointTimeStepPKfS0_S0_Pf14SimulationGrid_param_3];
	ld.param.u32 	%r7, [_Z15adjointTimeStepPKfS0_S0_Pf14SimulationGrid_param_4+4];
	cvta.to.global.u64 	%rd1, %rd5;
	mov.u32 	%r8, %ctaid.x;
	mov.u32 	%r9, %ntid.x;
	mov.u32 	%r10, %tid.x;
	mad.lo.s32 	%r3, %r8, %r9, %r10;
	mov.u32 	%r11, %ctaid.y;
	mov.u32 	%r12, %ntid.y;
	mov.u32 	%r13, %tid.y;
	mad.lo.s32 	%r14, %r11, %r12, %r13;
	setp.ge.s32 	%p1, %r3, %r1;
	setp.ge.s32 	%p2, %r14, %r7;
	or.pred  	%p3, %p1, %p2;
	@%p3 bra 	$L__BB5_4;
	mul.lo.s32 	%r5, %r1, %r14;
	add.s32 	%r6, %r5, %r3;
	setp.ne.s32 	%p4, %r3, 0;
	setp.ne.s32 	%p5, %r14, 0;
	and.pred  	%p6, %p4, %p5;
	add.s32 	%r15, %r1, -1;
	setp.ne.s32 	%p7, %r3, %r15;
	and.pred  	%p8, %p6, %p7;
	add.s32 	%r16, %r7, -1;
	setp.ne.s32 	%p9, %r14, %r16;
	and.pred  	%p10, %p8, %p9;
	@%p10 bra 	$L__BB5_3;
	mul.wide.s32 	%rd24, %r6, 4;
	add.s64 	%rd25, %rd1, %rd24;
	mov.b32 	%r22, 0;
	st.global.u32 	[%rd25], %r22;
	bra.uni 	$L__BB5_4;
$L__BB5_3:
	cvta.to.global.u64 	%rd6, %rd4;
	cvt.s64.s32 	%rd7, %r5;
	cvt.s64.s32 	%rd8, %r3;
	add.s64 	%rd9, %rd8, %rd7;
	shl.b64 	%rd10, %rd9, 2;
	add.s64 	%rd11, %rd6, %rd10;
	ld.global.f32 	%f3, [%rd11+4];
	ld.global.f32 	%f4, [%rd11+-4];
	add.f32 	%f5, %f3, %f4;
	add.s32 	%r17, %r5, %r1;
	add.s32 	%r18, %r6, %r1;
	mul.wide.s32 	%rd12, %r18, 4;
	add.s64 	%rd13, %rd6, %rd12;
	ld.global.f32 	%f6, [%rd13];
	add.f32 	%f7, %f5, %f6;
	shl.b32 	%r19, %r1, 1;
	sub.s32 	%r20, %r17, %r19;
	add.s32 	%r21, %r20, %r3;
	mul.wide.s32 	%rd14, %r21, 4;
	add.s64 	%rd15, %rd6, %rd14;
	ld.global.f32 	%f8, [%rd15];
	add.f32 	%f9, %f7, %f8;
	mul.wide.s32 	%rd16, %r1, 4;
	add.s64 	%rd17, %rd15, %rd16;
	ld.global.f32 	%f10, [%rd17];
	fma.rn.f32 	%f11, %f10, 0fC0800000, %f9;
	cvta.to.global.u64 	%rd18, %rd2;
	mul.wide.s32 	%rd19, %r6, 4;
	add.s64 	%rd20, %rd18, %rd19;
	ld.global.f32 	%f12, [%rd20];
	mul.f32 	%f13, %f2, %f12;
	div.rn.f32 	%f14, %f13, %f1;
	mul.f32 	%f15, %f14, %f14;
	add.f32 	%f16, %f10, %f10;
	cvta.to.global.u64 	%rd21, %rd3;
	add.s64 	%rd22, %rd21, %rd19;
	ld.global.f32 	%f17, [%rd22];
	sub.f32 	%f18, %f16, %f17;
	fma.rn.f32 	%f19, %f11, %f15, %f18;
	add.s64 	%rd23, %rd1, %rd19;
	st.global.f32 	[%rd23], %f19;
$L__BB5_4:
	ret;

}
	// .globl	_Z20injectAdjointSourcesPfPKfPKii
.visible .entry _Z20injectAdjointSourcesPfPKfPKii(
	.param .u64 .ptr .align 1 _Z20injectAdjointSourcesPfPKfPKii_param_0,
	.param .u64 .ptr .align 1 _Z20injectAdjointSourcesPfPKfPKii_param_1,
	.param .u64 .ptr .align 1 _Z20injectAdjointSourcesPfPKfPKii_param_2,
	.param .u32 _Z20injectAdjointSourcesPfPKfPKii_param_3
)
{
	.reg .pred 	%p<2>;
	.reg .b32 	%r<7>;
	.reg .b32 	%f<4>;
	.reg .b64 	%rd<12>;

	ld.param.u64 	%rd1, [_Z20injectAdjointSourcesPfPKfPKii_param_0];
	ld.param.u64 	%rd2, [_Z20injectAdjointSourcesPfPKfPKii_param_1];
	ld.param.u64 	%rd3, [_Z20injectAdjointSourcesPfPKfPKii_param_2];
	ld.param.u32 	%r2, [_Z20injectAdjointSourcesPfPKfPKii_param_3];
	mov.u32 	%r3, %ctaid.x;
	mov.u32 	%r4, %ntid.x;
	mov.u32 	%r5, %tid.x;
	mad.lo.s32 	%r1, %r3, %r4, %r5;
	setp.ge.s32 	%p1, %r1, %r2;
	@%p1 bra 	$L__BB6_2;
	cvta.to.global.u64 	%rd4, %rd3;
	cvta.to.global.u64 	%rd5, %rd2;
	cvta.to.global.u64 	%rd6, %rd1;
	mul.wide.s32 	%rd7, %r1, 4;
	add.s64 	%rd8, %rd4, %rd7;
	ld.global.u32 	%r6, [%rd8];
	add.s64 	%rd9, %rd5, %rd7;
	ld.global.f32 	%f1, [%rd9];
	mul.wide.s32 	%rd10, %r6, 4;
	add.s64 	%rd11, %rd6, %rd10;
	ld.global.f32 	%f2, [%rd11];
	add.f32 	%f3, %f1, %f2;
	st.global.f32 	[%rd11], %f3;
$L__BB6_2:
	ret;

}
	// .globl	_Z18accumulateGradientPKfS0_Pfi
.visible .entry _Z18accumulateGradientPKfS0_Pfi(
	.param .u64 .ptr .align 1 _Z18accumulateGradientPKfS0_Pfi_param_0,
	.param .u64 .ptr .align 1 _Z18accumulateGradientPKfS0_Pfi_param_1,
	.param .u64 .ptr .align 1 _Z18accumulateGradientPKfS0_Pfi_param_2,
	.param .u32 _Z18accumulateGradientPKfS0_Pfi_param_3
)
{
	.reg .pred 	%p<2>;
	.reg .b32 	%r<6>;
	.reg .b32 	%f<5>;
	.reg .b64 	%rd<11>;

	ld.param.u64 	%rd1, [_Z18accumulateGradientPKfS0_Pfi_param_0];
	ld.param.u64 	%rd2, [_Z18accumulateGradientPKfS0_Pfi_param_1];
	ld.param.u64 	%rd3, [_Z18accumulateGradientPKfS0_Pfi_param_2];
	ld.param.u32 	%r2, [_Z18accumulateGradientPKfS0_Pfi_param_3];
	mov.u32 	%r3, %ctaid.x;
	mov.u32 	%r4, %ntid.x;
	mov.u32 	%r5, %tid.x;
	mad.lo.s32 	%r1, %r3, %r4, %r5;
	setp.ge.s32 	%p1, %r1, %r2;
	@%p1 bra 	$L__BB7_2;
	cvta.to.global.u64 	%rd4, %rd1;
	cvta.to.global.u64 	%rd5, %rd2;
	cvta.to.global.u64 	%rd6, %rd3;
	mul.wide.s32 	%rd7, %r1, 4;
	add.s64 	%rd8, %rd4, %rd7;
	ld.global.f32 	%f1, [%rd8];
	add.s64 	%rd9, %rd5, %rd7;
	ld.global.f32 	%f2, [%rd9];
	add.s64 	%rd10, %rd6, %rd7;
	ld.global.f32 	%f3, [%rd10];
	fma.rn.f32 	%f4, %f1, %f2, %f3;
	st.global.f32 	[%rd10], %f4;
$L__BB7_2:
	ret;

}


// ===== COMPILED SASS (sm_100) =====

	.target	sm_100

	.elftype	@"ET_EXEC"


//--------------------- .note.nv.tkinfo           --------------------------
	.section	.note.nv.tkinfo,"",@"SHT_NOTE"
	.sectionflags	@"SHF_NOTE_NV_TKINFO"
	.tkinfo
        /*0018*/ 	.word	0x00000002
        /*0030*/ 	.string	""
        /*0030*/ 	.string	"ptxas"
        /*0030*/ 	.string	"Cuda compilation tools, release 13.0, V13.0.88"
        /*0030*/ 	.string	"Build cuda_13.0.r13.0/compiler.36424714_0"
        /*0030*/ 	.string	"-arch sm_100 -m 64 "



//--------------------- .note.nv.cuinfo           --------------------------
	.section	.note.nv.cuinfo,"",@"SHT_NOTE"
	.sectionflags	@"SHF_NOTE_NV_CUINFO"
        /*0018*/ 	.short	0x0002
        /*001a*/ 	.short	0x0064
        /*001c*/ 	.short	0x0082
	.zero		2


//--------------------- .nv.info                  --------------------------
	.section	.nv.info,"",@"SHT_CUDA_INFO"
	.align	4


	//----- nvinfo : EIATTR_REGCOUNT
	.align		4
        /*0000*/ 	.byte	0x04, 0x2f
        /*0002*/ 	.short	(.L_1 - .L_0)
	.align		4
.L_0:
        /*0004*/ 	.word	index@(_Z10clearArrayPfi)
        /*0008*/ 	.word	0x00000008


	//----- nvinfo : EIATTR_FRAME_SIZE
	.align		4
.L_1:
        /*000c*/ 	.byte	0x04, 0x11
        /*000e*/ 	.short	(.L_3 - .L_2)
	.align		4
.L_2:
        /*0010*/ 	.word	index@(_Z10clearArrayPfi)
        /*0014*/ 	.word	0x00000000


	//----- nvinfo : EIATTR_REGCOUNT
	.align		4
.L_3:
        /*0018*/ 	.byte	0x04, 0x2f
        /*001a*/ 	.short	(.L_5 - .L_4)
	.align		4
.L_4:
        /*001c*/ 	.word	index@(_Z15forwardTimeStepPKfS0_S0_Pf14SimulationGrid)
        /*0020*/ 	.word	0x00000014


	//----- nvinfo : EIATTR_FRAME_SIZE
	.align		4
.L_5:
        /*0024*/ 	.byte	0x04, 0x11
        /*0026*/ 	.short	(.L_7 - .L_6)
	.align		4
.L_6:
        /*0028*/ 	.word	index@($__internal_1_$__cuda_sm3x_div_rn_noftz_f32_slowpath)
        /*002c*/ 	.word	0x00000000


	//----- nvinfo : EIATTR_FRAME_SIZE
	.align		4
.L_7:
        /*0030*/ 	.byte	0x04, 0x11
        /*0032*/ 	.short	(.L_9 - .L_8)
	.align		4
.L_8:
        /*0034*/ 	.word	index@(_Z15forwardTimeStepPKfS0_S0_Pf14SimulationGrid)
        /*0038*/ 	.word	0x00000000


	//----- nvinfo : EIATTR_REGCOUNT
	.align		4
.L_9:
        /*003c*/ 	.byte	0x04, 0x2f
        /*003e*/ 	.short	(.L_11 - .L_10)
	.align		4
.L_10:
        /*0040*/ 	.word	index@(_Z10addSourcesPfPKfPKii)
        /*0044*/ 	.word	0x0000000c


	//----- nvinfo : EIATTR_FRAME_SIZE
	.align		4
.L_11:
        /*0048*/ 	.byte	0x04, 0x11
        /*004a*/ 	.short	(.L_13 - .L_12)
	.align		4
.L_12:
        /*004c*/ 	.word	index@(_Z10addSourcesPfPKfPKii)
        /*0050*/ 	.word	0x00000000


	//----- nvinfo : EIATTR_REGCOUNT
	.align		4
.L_13:
        /*0054*/ 	.byte	0x04, 0x2f
        /*0056*/ 	.short	(.L_15 - .L_14)
	.align		4
.L_14:
        /*0058*/ 	.word	index@(_Z15recordReceiversPKfPfPKiiii)
        /*005c*/ 	.word	0x0000000c


	//----- nvinfo : EIATTR_FRAME_SIZE
	.align		4
.L_15:
        /*0060*/ 	.byte	0x04, 0x11
        /*0062*/ 	.short	(.L_17 - .L_16)
	.align		4
.L_16:
        /*0064*/ 	.word	index@(_Z15recordReceiversPKfPfPKiiii)
        /*0068*/ 	.word	0x00000000


	//----- nvinfo : EIATTR_REGCOUNT
	.align		4
.L_17:
        /*006c*/ 	.byte	0x04, 0x2f
        /*006e*/ 	.short	(.L_19 - .L_18)
	.align		4
.L_18:
        /*0070*/ 	.word	index@(_Z16computeResidualsPKfS0_Pfi)
        /*0074*/ 	.word	0x0000000c


	//----- nvinfo : EIATTR_FRAME_SIZE
	.align		4
.L_19:
        /*0078*/ 	.byte	0x04, 0x11
        /*007a*/ 	.short	(.L_21 - .L_20)
	.align		4
.L_20:
        /*007c*/ 	.word	index@(_Z16computeResidualsPKfS0_Pfi)
        /*0080*/ 	.word	0x00000000


	//----- nvinfo : EIATTR_REGCOUNT
	.align		4
.L_21:
        /*0084*/ 	.byte	0x04, 0x2f
        /*0086*/ 	.short	(.L_23 - .L_22)
	.align		4
.L_22:
        /*0088*/ 	.word	index@(_Z15adjointTimeStepPKfS0_S0_Pf14SimulationGrid)
        /*008c*/ 	.word	0x00000014


	//----- nvinfo : EIATTR_FRAME_SIZE
	.align		4
.L_23:
        /*0090*/ 	.byte	0x04, 0x11
        /*0092*/ 	.short	(.L_25 - .L_24)
	.align		4
.L_24:
        /*0094*/ 	.word	index@($__internal_0_$__cuda_sm3x_div_rn_noftz_f32_slowpath)
        /*0098*/ 	.word	0x00000000


	//----- nvinfo : EIATTR_FRAME_SIZE
	.align		4
.L_25:
        /*009c*/ 	.byte	0x04, 0x11
        /*009e*/ 	.short	(.L_27 - .L_26)
	.align		4
.L_26:
        /*00a0*/ 	.word	index@(_Z15adjointTimeStepPKfS0_S0_Pf14SimulationGrid)
        /*00a4*/ 	.word	0x00000000


	//----- nvinfo : EIATTR_REGCOUNT
	.align		4
.L_27:
        /*00a8*/ 	.byte	0x04, 0x2f
        /*00aa*/ 	.short	(.L_29 - .L_28)
	.align		4
.L_28:
        /*00ac*/ 	.word	index@(_Z20injectAdjointSourcesPfPKfPKii)
        /*00b0*/ 	.word	0x0000000c


	//----- nvinfo : EIATTR_FRAME_SIZE
	.align		4
.L_29:
        /*00b4*/ 	.byte	0x04, 0x11
        /*00b6*/ 	.short	(.L_31 - .L_30)
	.align		4
.L_30:
        /*00b8*/ 	.word	index@(_Z20injectAdjointSourcesPfPKfPKii)
        /*00bc*/ 	.word	0x00000000


	//----- nvinfo : EIATTR_REGCOUNT
	.align		4
.L_31:
        /*00c0*/ 	.byte	0x04, 0x2f
        /*00c2*/ 	.short	(.L_33 - .L_32)
	.align		4
.L_32:
        /*00c4*/ 	.word	index@(_Z18accumulateGradientPKfS0_Pfi)
        /*00c8*/ 	.word	0x0000000c


	//----- nvinfo : EIATTR_FRAME_SIZE
	.align		4
.L_33:
        /*00cc*/ 	.byte	0x04, 0x11
        /*00ce*/ 	.short	(.L_35 - .L_34)
	.align		4
.L_34:
        /*00d0*/ 	.word	index@(_Z18accumulateGradientPKfS0_Pfi)
        /*00d4*/ 	.word	0x00000000


	//----- nvinfo : EIATTR_MIN_STACK_SIZE
	.align		4
.L_35:
        /*00d8*/ 	.byte	0x04, 0x12
        /*00da*/ 	.short	(.L_37 - .L_36)
	.align		4
.L_36:
        /*00dc*/ 	.word	index@(_Z18accumulateGradientPKfS0_Pfi)
        /*00e0*/ 	.word	0x00000000


	//----- nvinfo : EIATTR_MIN_STACK_SIZE
	.align		4
.L_37:
        /*00e4*/ 	.byte	0x04, 0x12
        /*00e6*/ 	.short	(.L_39 - .L_38)
	.align		4
.L_38:
        /*00e8*/ 	.word	index@(_Z20injectAdjointSourcesPfPKfPKii)
        /*00ec*/ 	.word	0x00000000


	//----- nvinfo : EIATTR_MIN_STACK_SIZE
	.align		4
.L_39:
        /*00f0*/ 	.byte	0x04, 0x12
        /*00f2*/ 	.short	(.L_41 - .L_40)
	.align		4
.L_40:
        /*00f4*/ 	.word	index@(_Z15adjointTimeStepPKfS0_S0_Pf14SimulationGrid)
        /*00f8*/ 	.word	0x00000000


	//----- nvinfo : EIATTR_MIN_STACK_SIZE
	.align		4
.L_41:
        /*00fc*/ 	.byte	0x04, 0x12
        /*00fe*/ 	.short	(.L_43 - .L_42)
	.align		4
.L_42:
        /*0100*/ 	.word	index@(_Z16computeResidualsPKfS0_Pfi)
        /*0104*/ 	.word	0x00000000


	//----- nvinfo : EIATTR_MIN_STACK_SIZE
	.align		4
.L_43:
        /*0108*/ 	.byte	0x04, 0x12
        /*010a*/ 	.short	(.L_45 - .L_44)
	.align		4
.L_44:
        /*010c*/ 	.word	index@(_Z15recordReceiversPKfPfPKiiii)
        /*0110*/ 	.word	0x00000000


	//----- nvinfo : EIATTR_MIN_STACK_SIZE
	.align		4
.L_45:
        /*0114*/ 	.byte	0x04, 0x12
        /*0116*/ 	.short	(.L_47 - .L_46)
	.align		4
.L_46:
        /*0118*/ 	.word	index@(_Z10addSourcesPfPKfPKii)
        /*011c*/ 	.word	0x00000000


	//----- nvinfo : EIATTR_MIN_STACK_SIZE
	.align		4
.L_47:
        /*0120*/ 	.byte	0x04, 0x12
        /*0122*/ 	.short	(.L_49 - .L_48)
	.align		4
.L_48:
        /*0124*/ 	.word	index@(_Z15forwardTimeStepPKfS0_S0_Pf14SimulationGrid)
        /*0128*/ 	.word	0x00000000


	//----- nvinfo : EIATTR_MIN_STACK_SIZE
	.align		4
.L_49:
        /*012c*/ 	.byte	0x04, 0x12
        /*012e*/ 	.short	(.L_51 - .L_50)
	.align		4
.L_50:
        /*0130*/ 	.word	index@(_Z10clearArrayPfi)
        /*0134*/ 	.word	0x00000000
.L_51:


//--------------------- .nv.compat                --------------------------
	.section	.nv.compat,"",@"SHT_CUDA_COMPAT_INFO"
	.align	4
        /*0000*/ 	.byte	0x02, 0x09, 0x00, 0x00, 0x02, 0x02, 0x01, 0x00, 0x02, 0x05, 0x05, 0x00, 0x03, 0x07, 0x01, 0x01
        /*0010*/ 	.byte	0x02, 0x03, 0x00, 0x00, 0x02, 0x06, 0x01, 0x00, 0x04, 0x0b, 0x08, 0x00, 0x01, 0x00, 0x00, 0x00
        /*0020*/ 	.byte	0x00, 0x00, 0x00, 0x00


//--------------------- .nv.info._Z18accumulateGradientPKfS0_Pfi --------------------------
	.section	.nv.info._Z18accumulateGradientPKfS0_Pfi,"",@"SHT_CUDA_INFO"
	.sectionflags	@""
	.align	4


	//----- nvinfo : EIATTR_CUDA_API_VERSION
	.align		4
        /*0000*/ 	.byte	0x04, 0x37
        /*0002*/ 	.short	(.L_53 - .L_52)
.L_52:
        /*0004*/ 	.word	0x00000082


	//----- nvinfo : EIATTR_KPARAM_INFO
	.align		4
.L_53:
        /*0008*/ 	.byte	0x04, 0x17
        /*000a*/ 	.short	(.L_55 - .L_54)
.L_54:
        /*000c*/ 	.word	0x00000000
        /*0010*/ 	.short	0x0003
        /*0012*/ 	.short	0x0018
        /*0014*/ 	.byte	0x00, 0xf0, 0x11, 0x00


	//----- nvinfo : EIATTR_KPARAM_INFO
	.align		4
.L_55:
        /*0018*/ 	.byte	0x04, 0x17
        /*001a*/ 	.short	(.L_57 - .L_56)
.L_56:
        /*001c*/ 	.word	0x00000000
        /*0020*/ 	.short	0x0002
        /*0022*/ 	.short	0x0010
        /*0024*/ 	.byte	0x00, 0xf5, 0x21, 0x00


	//----- nvinfo : EIATTR_KPARAM_INFO
	.align		4
.L_57:
        /*0028*/ 	.byte	0x04, 0x17
        /*002a*/ 	.short	(.L_59 - .L_58)
.L_58:
        /*002c*/ 	.word	0x00000000
        /*0030*/ 	.short	0x0001
        /*0032*/ 	.short	0x0008
        /*0034*/ 	.byte	0x00, 0xf5, 0x21, 0x00


	//----- nvinfo : EIATTR_KPARAM_INFO
	.align		4
.L_59:
        /*0038*/ 	.byte	0x04, 0x17
        /*003a*/ 	.short	(.L_61 - .L_60)
.L_60:
        /*003c*/ 	.word	0x00000000
        /*0040*/ 	.short	0x0000
        /*0042*/ 	.short	0x0000
        /*0044*/ 	.byte	0x00, 0xf5, 0x21, 0x00


	//----- nvinfo : EIATTR_SPARSE_MMA_MASK
	.align		4
.L_61:
        /*0048*/ 	.byte	0x03, 0x50
        /*004a*/ 	.short	0x0000


	//----- nvinfo : EIATTR_MAXREG_COUNT
	.align		4
        /*004c*/ 	.byte	0x03, 0x1b
        /*004e*/ 	.short	0x00ff


	//----- nvinfo : EIATTR_MERCURY_ISA_VERSION
	.align		4
        /*0050*/ 	.byte	0x03, 0x5f
        /*0052*/ 	.short	0x0101


	//----- nvinfo : EIATTR_VRC_CTA_INIT_COUNT
	.align		4
        /*0054*/ 	.byte	0x02, 0x4a
	.zero		1
	.zero		1


	//----- nvinfo : EIATTR_EXIT_INSTR_OFFSETS
	.align		4
        /*0058*/ 	.byte	0x04, 0x1c
        /*005a*/ 	.short	(.L_63 - .L_62)


	//   ....[0]....
.L_62:
        /*005c*/ 	.word	0x00000070


	//   ....[1]....
        /*0060*/ 	.word	0x00000140


	//----- nvinfo : EIATTR_CBANK_PARAM_SIZE
	.align		4
.L_63:
        /*0064*/ 	.byte	0x03, 0x19
        /*0066*/ 	.short	0x001c


	//----- nvinfo : EIATTR_PARAM_CBANK
	.align		4
        /*0068*/ 	.byte	0x04, 0x0a
        /*006a*/ 	.short	(.L_65 - .L_64)
	.align		4
.L_64:
        /*006c*/ 	.word	index@(.nv.constant0._Z18accumulateGradientPKfS0_Pfi)
        /*0070*/ 	.short	0x0380
        /*0072*/ 	.short	0x001c


	//----- nvinfo : EIATTR_SW_WAR
	.align		4
.L_65:
        /*0074*/ 	.byte	0x04, 0x36
        /*0076*/ 	.short	(.L_67 - .L_66)
.L_66:
        /*0078*/ 	.word	0x00000008
.L_67:


//--------------------- .nv.info._Z20injectAdjointSourcesPfPKfPKii --------------------------
	.section	.nv.info._Z20injectAdjointSourcesPfPKfPKii,"",@"SHT_CUDA_INFO"
	.sectionflags	@""
	.align	4


	//----- nvinfo : EIATTR_CUDA_API_VERSION
	.align		4
        /*0000*/ 	.byte	0x04, 0x37
        /*0002*/ 	.short	(.L_69 - .L_68)
.L_68:
        /*0004*/ 	.word	0x00000082


	//----- nvinfo : EIATTR_KPARAM_INFO
	.align		4
.L_69:
        /*0008*/ 	.byte	0x04, 0x17
        /*000a*/ 	.short	(.L_71 - .L_70)
.L_70:
        /*000c*/ 	.word	0x00000000
        /*0010*/ 	.short	0x0003
        /*0012*/ 	.short	0x0018
        /*0014*/ 	.byte	0x00, 0xf0, 0x11, 0x00


	//----- nvinfo : EIATTR_KPARAM_INFO
	.align		4
.L_71:
        /*0018*/ 	.byte	0x04, 0x17
        /*001a*/ 	.short	(.L_73 - .L_72)
.L_72:
        /*001c*/ 	.word	0x00000000
        /*0020*/ 	.short	0x0002
        /*0022*/ 	.short	0x0010
        /*0024*/ 	.byte	0x00, 0xf5, 0x21, 0x00


	//----- nvinfo : EIATTR_KPARAM_INFO
	.align		4
.L_73:
        /*0028*/ 	.byte	0x04, 0x17
        /*002a*/ 	.short	(.L_75 - .L_74)
.L_74:
        /*002c*/ 	.word	0x00000000
        /*0030*/ 	.short	0x0001
        /*0032*/ 	.short	0x0008
        /*0034*/ 	.byte	0x00, 0xf5, 0x21, 0x00


	//----- nvinfo : EIATTR_KPARAM_INFO
	.align		4
.L_75:
        /*0038*/ 	.byte	0x04, 0x17
        /*003a*/ 	.short	(.L_77 - .L_76)
.L_76:
        /*003c*/ 	.word	0x00000000
        /*0040*/ 	.short	0x0000
        /*0042*/ 	.short	0x0000
        /*0044*/ 	.byte	0x00, 0xf5, 0x21, 0x00


	//----- nvinfo : EIATTR_SPARSE_MMA_MASK
	.align		4
.L_77:
        /*0048*/ 	.byte	0x03, 0x50
        /*004a*/ 	.short	0x0000


	//----- nvinfo : EIATTR_MAXREG_COUNT
	.align		4
        /*004c*/ 	.byte	0x03, 0x1b
        /*004e*/ 	.short	0x00ff


	//----- nvinfo : EIATTR_MERCURY_ISA_VERSION
	.align		4
        /*0050*/ 	.byte	0x03, 0x5f
        /*0052*/ 	.short	0x0101


	//----- nvinfo : EIATTR_VRC_CTA_INIT_COUNT
	.align		4
        /*0054*/ 	.byte	0x02, 0x4a
	.zero		1
	.zero		1


	//----- nvinfo : EIATTR_EXIT_INSTR_OFFSETS
	.align		4
        /*0058*/ 	.byte	0x04, 0x1c
        /*005a*/ 	.short	(.L_79 - .L_78)


	//   ....[0]....
.L_78:
        /*005c*/ 	.word	0x00000070


	//   ....[1]....
        /*0060*/ 	.word	0x00000140


	//----- nvinfo : EIATTR_CBANK_PARAM_SIZE
	.align		4
.L_79:
        /*0064*/ 	.byte	0x03, 0x19
        /*0066*/ 	.short	0x001c


	//----- nvinfo : EIATTR_PARAM_CBANK
	.align		4
        /*0068*/ 	.byte	0x04, 0x0a
        /*006a*/ 	.short	(.L_81 - .L_80)
	.align		4
.L_80:
        /*006c*/ 	.word	index@(.nv.constant0._Z20injectAdjointSourcesPfPKfPKii)
        /*0070*/ 	.short	0x0380
        /*0072*/ 	.short	0x001c


	//----- nvinfo : EIATTR_SW_WAR
	.align		4
.L_81:
        /*0074*/ 	.byte	0x04, 0x36
        /*0076*/ 	.short	(.L_83 - .L_82)
.L_82:
        /*0078*/ 	.word	0x00000008
.L_83:


//--------------------- .nv.info._Z15adjointTimeStepPKfS0_S0_Pf14SimulationGrid --------------------------
	.section	.nv.info._Z15adjointTimeStepPKfS0_S0_Pf14SimulationGrid,"",@"SHT_CUDA_INFO"
	.sectionflags	@""
	.align	4


	//----- nvinfo : EIATTR_CUDA_API_VERSION
	.align		4
        /*0000*/ 	.byte	0x04, 0x37
        /*0002*/ 	.short	(.L_85 - .L_84)
.L_84:
        /*0004*/ 	.word	0x00000082


	//----- nvinfo : EIATTR_KPARAM_INFO
	.align		4
.L_85:
        /*0008*/ 	.byte	0x04, 0x17
        /*000a*/ 	.short	(.L_87 - .L_86)
.L_86:
        /*000c*/ 	.word	0x00000000
        /*0010*/ 	.short	0x0004
        /*0012*/ 	.short	0x0020
        /*0014*/ 	.byte	0x00, 0xf0, 0x51, 0x00


	//----- nvinfo : EIATTR_KPARAM_INFO
	.align		4
.L_87:
        /*0018*/ 	.byte	0x04, 0x17
        /*001a*/ 	.short	(.L_89 - .L_88)
.L_88:
        /*001c*/ 	.word	0x00000000
        /*0020*/ 	.short	0x0003
        /*0022*/ 	.short	0x0018
        /*0024*/ 	.byte	0x00, 0xf5, 0x21, 0x00


	//----- nvinfo : EIATTR_KPARAM_INFO
	.align		4
.L_89:
        /*0028*/ 	.byte	0x04, 0x17
        /*002a*/ 	.short	(.L_91 - .L_90)
.L_90:
        /*002c*/ 	.word	0x00000000
        /*0030*/ 	.short	0x0002
        /*0032*/ 	.short	0x0010
        /*0034*/ 	.byte	0x00, 0xf5, 0x21, 0x00


	//----- nvinfo : EIATTR_KPARAM_INFO
	.align		4
.L_91:
        /*0038*/ 	.byte	0x04, 0x17
        /*003a*/ 	.short	(.L_93 - .L_92)
.L_92:
        /*003c*/ 	.word	0x00000000
        /*0040*/ 	.short	0x0001
        /*0042*/ 	.short	0x0008
        /*0044*/ 	.byte	0x00, 0xf5, 0x21, 0x00


	//----- nvinfo : EIATTR_KPARAM_INFO
	.align		4
.L_93:
        /*0048*/ 	.byte	0x04, 0x17
        /*004a*/ 	.short	(.L_95 - .L_94)
.L_94:
        /*004c*/ 	.word	0x00000000
        /*0050*/ 	.short	0x0000
        /*0052*/ 	.short	0x0000
        /*0054*/ 	.byte	0x00, 0xf5, 0x21, 0x00


	//----- nvinfo : EIATTR_SPARSE_MMA_MASK
	.align		4
.L_95:
        /*0058*/ 	.byte	0x03, 0x50
        /*005a*/ 	.short	0x0000


	//----- nvinfo : EIATTR_MAXREG_COUNT
	.align		4
        /*005c*/ 	.byte	0x03, 0x1b
        /*005e*/ 	.short	0x00ff


	//----- nvinfo : EIATTR_MERCURY_ISA_VERSION
	.align		4
        /*0060*/ 	.byte	0x03, 0x5f
        /*0062*/ 	.short	0x0101


	//----- nvinfo : EIATTR_VRC_CTA_INIT_COUNT
	.align		4
        /*0064*/ 	.byte	0x02, 0x4a
	.zero		1
	.zero		1


	//----- nvinfo : EIATTR_EXIT_INSTR_OFFSETS
	.align		4
        /*0068*/ 	.byte	0x04, 0x1c
        /*006a*/ 	.short	(.L_97 - .L_96)


	//   ....[0]....
.L_96:
        /*006c*/ 	.word	0x000000c0


	//   ....[1]....
        /*0070*/ 	.word	0x00000190


	//   ....[2]....
        /*0074*/ 	.word	0x000004f0


	//----- nvinfo : EIATTR_CRS_STACK_SIZE
	.align		4
.L_97:
        /*0078*/ 	.byte	0x04, 0x1e
        /*007a*/ 	.short	(.L_99 - .L_98)
.L_98:
        /*007c*/ 	.word	0x00000000


	//----- nvinfo : EIATTR_CBANK_PARAM_SIZE
	.align		4
.L_99:
        /*0080*/ 	.byte	0x03, 0x19
        /*0082*/ 	.short	0x0034


	//----- nvinfo : EIATTR_PARAM_CBANK
	.align		4
        /*0084*/ 	.byte	0x04, 0x0a
        /*0086*/ 	.short	(.L_101 - .L_100)
	.align		4
.L_100:
        /*0088*/ 	.word	index@(.nv.constant0._Z15adjointTimeStepPKfS0_S0_Pf14SimulationGrid)
        /*008c*/ 	.short	0x0380
        /*008e*/ 	.short	0x0034


	//----- nvinfo : EIATTR_SW_WAR
	.align		4
.L_101:
        /*0090*/ 	.byte	0x04, 0x36
        /*0092*/ 	.short	(.L_103 - .L_102)
.L_102:
        /*0094*/ 	.word	0x00000008
.L_103:


//--------------------- .nv.info._Z16computeResidualsPKfS0_Pfi --------------------------
	.section	.nv.info._Z16computeResidualsPKfS0_Pfi,"",@"SHT_CUDA_INFO"
	.sectionflags	@""
	.align	4


	//----- nvinfo : EIATTR_CUDA_API_VERSION
	.align		4
        /*0000*/ 	.byte	0x04, 0x37
        /*0002*/ 	.short	(.L_105 - .L_104)
.L_104:
        /*0004*/ 	.word	0x00000082


	//----- nvinfo : EIATTR_KPARAM_INFO
	.align		4
.L_105:
        /*0008*/ 	.byte	0x04, 0x17
        /*000a*/ 	.short	(.L_107 - .L_106)
.L_106:
        /*000c*/ 	.word	0x00000000
        /*0010*/ 	.short	0x0003
        /*0012*/ 	.short	0x0018
        /*0014*/ 	.byte	0x00, 0xf0, 0x11, 0x00


	//----- nvinfo : EIATTR_KPARAM_INFO
	.align		4
.L_107:
        /*0018*/ 	.byte	0x04, 0x17
        /*001a*/ 	.short	(.L_109 - .L_108)
.L_108:
        /*001c*/ 	.word	0x00000000
        /*0020*/ 	.short	0x0002
        /*0022*/ 	.short	0x0010
        /*0024*/ 	.byte	0x00, 0xf5, 0x21, 0x00


	//----- nvinfo : EIATTR_KPARAM_INFO
	.align		4
.L_109:
        /*0028*/ 	.byte	0x04, 0x17
        /*002a*/ 	.short	(.L_111 - .L_110)
.L_110:
        /*002c*/ 	.word	0x00000000
        /*0030*/ 	.short	0x0001
        /*0032*/ 	.short	0x0008
        /*0034*/ 	.byte	0x00, 0xf5, 0x21, 0x00


	//----- nvinfo : EIATTR_KPARAM_INFO
	.align		4
.L_111:
        /*0038*/ 	.byte	0x04, 0x17
        /*003a*/ 	.short	(.L_113 - .L_112)
.L_112:
        /*003c*/ 	.word	0x00000000
        /*0040*/ 	.short	0x0000
        /*0042*/ 	.short	0x0000
        /*0044*/ 	.byte	0x00, 0xf5, 0x21, 0x00


	//----- nvinfo : EIATTR_SPARSE_MMA_MASK
	.align		4
.L_113:
        /*0048*/ 	.byte	0x03, 0x50
        /*004a*/ 	.short	0x0000


	//----- nvinfo : EIATTR_MAXREG_COUNT
	.align		4
        /*004c*/ 	.byte	0x03, 0x1b
        /*004e*/ 	.short	0x00ff


	//----- nvinfo : EIATTR_MERCURY_ISA_VERSION
	.align		4
        /*0050*/ 	.byte	0x03, 0x5f
        /*0052*/ 	.short	0x0101


	//----- nvinfo : EIATTR_VRC_CTA_INIT_COUNT
	.align		4
        /*0054*/ 	.byte	0x02, 0x4a
	.zero		1
	.zero		1


	//----- nvinfo : EIATTR_EXIT_INSTR_OFFSETS
	.align		4
        /*0058*/ 	.byte	0x04, 0x1c
        /*005a*/ 	.short	(.L_115 - .L_114)


	//   ....[0]....
.L_114:
        /*005c*/ 	.word	0x00000070


	//   ....[1]....
        /*0060*/ 	.word	0x00000130


	//----- nvinfo : EIATTR_CBANK_PARAM_SIZE
	.align		4
.L_115:
        /*0064*/ 	.byte	0x03, 0x19
        /*0066*/ 	.short	0x001c


	//----- nvinfo : EIATTR_PARAM_CBANK
	.align		4
        /*0068*/ 	.byte	0x04, 0x0a
        /*006a*/ 	.short	(.L_117 - .L_116)
	.align		4
.L_116:
        /*006c*/ 	.word	index@(.nv.constant0._Z16computeResidualsPKfS0_Pfi)
        /*0070*/ 	.short	0x0380
        /*0072*/ 	.short	0x001c


	//----- nvinfo : EIATTR_SW_WAR
	.align		4
.L_117:
        /*0074*/ 	.byte	0x04, 0x36
        /*0076*/ 	.short	(.L_119 - .L_118)
.L_118:
        /*0078*/ 	.word	0x00000008
.L_119:


//--------------------- .nv.info._Z15recordReceiversPKfPfPKiiii --------------------------
	.section	.nv.info._Z15recordReceiversPKfPfPKiiii,"",@"SHT_CUDA_INFO"
	.sectionflags	@""
	.align	4


	//----- nvinfo : EIATTR_CUDA_API_VERSION
	.align		4
        /*0000*/ 	.byte	0x04, 0x37
        /*0002*/ 	.short	(.L_121 - .L_120)
.L_120:
        /*0004*/ 	.word	0x00000082


	//----- nvinfo : EIATTR_KPARAM_INFO
	.align		4
.L_121:
        /*0008*/ 	.byte	0x04, 0x17
        /*000a*/ 	.short	(.L_123 - .L_122)
.L_122:
        /*000c*/ 	.word	0x00000000
        /*0010*/ 	.short	0x0005
        /*0012*/ 	.short	0x0020
        /*0014*/ 	.byte	0x00, 0xf0, 0x11, 0x00


	//----- nvinfo : EIATTR_KPARAM_INFO
	.align		4
.L_123:
        /*0018*/ 	.byte	0x04, 0x17
        /*001a*/ 	.short	(.L_125 - .L_124)
.L_124:
        /*001c*/ 	.word	0x00000000
        /*0020*/ 	.short	0x0004
        /*0022*/ 	.short	0x001c
        /*0024*/ 	.byte	0x00, 0xf0, 0x11, 0x00


	//----- nvinfo : EIATTR_KPARAM_INFO
	.align		4
.L_125:
        /*0028*/ 	.byte	0x04, 0x17
        /*002a*/ 	.short	(.L_127 - .L_126)
.L_126:
        /*002c*/ 	.word	0x00000000
        /*0030*/ 	.short	0x0003
        /*0032*/ 	.short	0x0018
        /*0034*/ 	.byte	0x00, 0xf0, 0x11, 0x00


	//----- nvinfo : EIATTR_KPARAM_INFO
	.align		4
.L_127:
        /*0038*/ 	.byte	0x04, 0x17
        /*003a*/ 	.short	(.L_129 - .L_128)
.L_128:
        /*003c*/ 	.word	0x00000000
        /*0040*/ 	.short	0x0002
        /*0042*/ 	.short	0x0010
        /*0044*/ 	.byte	0x00, 0xf5, 0x21, 0x00


	//----- nvinfo : EIATTR_KPARAM_INFO
	.align		4
.L_129:
        /*0048*/ 	.byte	0x04, 0x17
        /*004a*/ 	.short	(.L_131 - .L_130)
.L_130:
        /*004c*/ 	.word	0x00000000
        /*0050*/ 	.short	0x0001
        /*0052*/ 	.short	0x0008
        /*0054*/ 	.byte	0x00, 0xf5, 0x21, 0x00


	//----- nvinfo : EIATTR_KPARAM_INFO
	.align		4
.L_131:
        /*0058*/ 	.byte	0x04, 0x17
        /*005a*/ 	.short	(.L_133 - .L_132)
.L_132:
        /*005c*/ 	.word	0x00000000
        /*0060*/ 	.short	0x0000
        /*0062*/ 	.short	0x0000
        /*0064*/ 	.byte	0x00, 0xf5, 0x21, 0x00


	//----- nvinfo : EIATTR_SPARSE_MMA_MASK
	.align		4
.L_133:
        /*0068*/ 	.byte	0x03, 0x50
        /*006a*/ 	.short	0x0000


	//----- nvinfo : EIATTR_MAXREG_COUNT
	.align		4
        /*006c*/ 	.byte	0x03, 0x1b
        /*006e*/ 	.short	0x00ff


	//----- nvinfo : EIATTR_MERCURY_ISA_VERSION
	.align		4
        /*0070*/ 	.byte	0x03, 0x5f
        /*0072*/ 	.short	0x0101


	//----- nvinfo : EIATTR_VRC_CTA_INIT_COUNT
	.align		4
        /*0074*/ 	.byte	0x02, 0x4a
	.zero		1
	.zero		1


	//----- nvinfo : EIATTR_EXIT_INSTR_OFFSETS
	.align		4
        /*0078*/ 	.byte	0x04, 0x1c
        /*007a*/ 	.short	(.L_135 - .L_134)


	//   ....[0]....
.L_134:
        /*007c*/ 	.word	0x00000070


	//   ....[1]....
        /*0080*/ 	.word	0x00000140


	//----- nvinfo : EIATTR_CBANK_PARAM_SIZE
	.align		4
.L_135:
        /*0084*/ 	.byte	0x03, 0x19
        /*0086*/ 	.short	0x0024


	//----- nvinfo : EIATTR_PARAM_CBANK
	.align		4
        /*0088*/ 	.byte	0x04, 0x0a
        /*008a*/ 	.short	(.L_137 - .L_136)
	.align		4
.L_136:
        /*008c*/ 	.word	index@(.nv.constant0._Z15recordReceiversPKfPfPKiiii)
        /*0090*/ 	.short	0x0380
        /*0092*/ 	.short	0x0024


	//----- nvinfo : EIATTR_SW_WAR
	.align		4
.L_137:
        /*0094*/ 	.byte	0x04, 0x36
        /*0096*/ 	.short	(.L_139 - .L_138)
.L_138:
        /*0098*/ 	.word	0x00000008
.L_139:


//--------------------- .nv.info._Z10addSourcesPfPKfPKii --------------------------
	.section	.nv.info._Z10addSourcesPfPKfPKii,"",@"SHT_CUDA_INFO"
	.sectionflags	@""
	.align	4


	//----- nvinfo : EIATTR_CUDA_API_VERSION
	.align		4
        /*0000*/ 	.byte	0x04, 0x37
        /*0002*/ 	.short	(.L_141 - .L_140)
.L_140:
        /*0004*/ 	.word	0x00000082


	//----- nvinfo : EIATTR_KPARAM_INFO
	.align		4
.L_141:
        /*0008*/ 	.byte	0x04, 0x17
        /*000a*/ 	.short	(.L_143 - .L_142)
.L_142:
        /*000c*/ 	.word	0x00000000
        /*0010*/ 	.short	0x0003
        /*0012*/ 	.short	0x0018
        /*0014*/ 	.byte	0x00, 0xf0, 0x11, 0x00


	//----- nvinfo : EIATTR_KPARAM_INFO
	.align		4
.L_143:
        /*0018*/ 	.byte	0x04, 0x17
        /*001a*/ 	.short	(.L_145 - .L_144)
.L_144:
        /*001c*/ 	.word	0x00000000
        /*0020*/ 	.short	0x0002
        /*0022*/ 	.short	0x0010
        /*0024*/ 	.byte	0x00, 0xf5, 0x21, 0x00


	//----- nvinfo : EIATTR_KPARAM_INFO
	.align		4
.L_145:
        /*0028*/ 	.byte	0x04, 0x17
        /*002a*/ 	.short	(.L_147 - .L_146)
.L_146:
        /*002c*/ 	.word	0x00000000
        /*0030*/ 	.short	0x0001
        /*0032*/ 	.short	0x0008
        /*0034*/ 	.byte	0x00, 0xf5, 0x21, 0x00


	//----- nvinfo : EIATTR_KPARAM_INFO
	.align		4
.L_147:
        /*0038*/ 	.byte	0x04, 0x17
        /*003a*/ 	.short	(.L_149 - .L_148)
.L_148:
        /*003c*/ 	.word	0x00000000
        /*0040*/ 	.short	0x0000
        /*0042*/ 	.short	0x0000
        /*0044*/ 	.byte	0x00, 0xf5, 0x21, 0x00


	//----- nvinfo : EIATTR_SPARSE_MMA_MASK
	.align		4
.L_149:
        /*0048*/ 	.byte	0x03, 0x50
        /*004a*/ 	.short	0x0000


	//----- nvinfo : EIATTR_MAXREG_COUNT
	.align		4
        /*004c*/ 	.byte	0x03, 0x1b
        /*004e*/ 	.short	0x00ff


	//----- nvinfo : EIATTR_MERCURY_ISA_VERSION
	.align		4
        /*0050*/ 	.byte	0x03, 0x5f
        /*0052*/ 	.short	0x0101


	//----- nvinfo : EIATTR_VRC_CTA_INIT_COUNT
	.align		4
        /*0054*/ 	.byte	0x02, 0x4a
	.zero		1
	.zero		1


	//----- nvinfo : EIATTR_EXIT_INSTR_OFFSETS
	.align		4
        /*0058*/ 	.byte	0x04, 0x1c
        /*005a*/ 	.short	(.L_151 - .L_150)


	//   ....[0]....
.L_150:
        /*005c*/ 	.word	0x00000070


	//   ....[1]....
        /*0060*/ 	.word	0x00000140


	//----- nvinfo : EIATTR_CBANK_PARAM_SIZE
	.align		4
.L_151:
        /*0064*/ 	.byte	0x03, 0x19
        /*0066*/ 	.short	0x001c


	//----- nvinfo : EIATTR_PARAM_CBANK
	.align		4
        /*0068*/ 	.byte	0x04, 0x0a
        /*006a*/ 	.short	(.L_153 - .L_152)
	.align		4
.L_152:
        /*006c*/ 	.word	index@(.nv.constant0._Z10addSourcesPfPKfPKii)
        /*0070*/ 	.short	0x0380
        /*0072*/ 	.short	0x001c


	//----- nvinfo : EIATTR_SW_WAR
	.align		4
.L_153:
        /*0074*/ 	.byte	0x04, 0x36
        /*0076*/ 	.short	(.L_155 - .L_154)
.L_154:
        /*0078*/ 	.word	0x00000008
.L_155:


//--------------------- .nv.info._Z15forwardTimeStepPKfS0_S0_Pf14SimulationGrid --------------------------
	.section	.nv.info._Z15forwardTimeStepPKfS0_S0_Pf14SimulationGrid,"",@"SHT_CUDA_INFO"
	.sectionflags	@""
	.align	4


	//----- nvinfo : EIATTR_CUDA_API_VERSION
	.align		4
        /*0000*/ 	.byte	0x04, 0x37
        /*0002*/ 	.short	(.L_157 - .L_156)
.L_156:
        /*0004*/ 	.word	0x00000082


	//----- nvinfo : EIATTR_KPARAM_INFO
	.align		4
.L_157:
        /*0008*/ 	.byte	0x04, 0x17
        /*000a*/ 	.short	(.L_159 - .L_158)
.L_158:
        /*000c*/ 	.word	0x00000000
        /*0010*/ 	.short	0x0004
        /*0012*/ 	.short	0x0020
        /*0014*/ 	.byte	0x00, 0xf0, 0x51, 0x00


	//----- nvinfo : EIATTR_KPARAM_INFO
	.align		4
.L_159:
        /*0018*/ 	.byte	0x04, 0x17
        /*001a*/ 	.short	(.L_161 - .L_160)
.L_160:
        /*001c*/ 	.word	0x00000000
        /*0020*/ 	.short	0x0003
        /*0022*/ 	.short	0x0018
        /*0024*/ 	.byte	0x00, 0xf5, 0x21, 0x00


	//----- nvinfo : EIATTR_KPARAM_INFO
	.align		4
.L_161:
        /*0028*/ 	.byte	0x04, 0x17
        /*002a*/ 	.short	(.L_163 - .L_162)
.L_162:
        /*002c*/ 	.word	0x00000000
        /*0030*/ 	.short	0x0002
        /*0032*/ 	.short	0x0010
        /*0034*/ 	.byte	0x00, 0xf5, 0x21, 0x00


	//----- nvinfo : EIATTR_KPARAM_INFO
	.align		4
.L_163:
        /*0038*/ 	.byte	0x04, 0x17
        /*003a*/ 	.short	(.L_165 - .L_164)
.L_164:
        /*003c*/ 	.word	0x00000000
        /*0040*/ 	.short	0x0001
        /*0042*/ 	.short	0x0008
        /*0044*/ 	.byte	0x00, 0xf5, 0x21, 0x00


	//----- nvinfo : EIATTR_KPARAM_INFO
	.align		4
.L_165:
        /*0048*/ 	.byte	0x04, 0x17
        /*004a*/ 	.short	(.L_167 - .L_166)
.L_166:
        /*004c*/ 	.word	0x00000000
        /*0050*/ 	.short	0x0000
        /*0052*/ 	.short	0x0000
        /*0054*/ 	.byte	0x00, 0xf5, 0x21, 0x00


	//----- nvinfo : EIATTR_SPARSE_MMA_MASK
	.align		4
.L_167:
        /*0058*/ 	.byte	0x03, 0x50
        /*005a*/ 	.short	0x0000


	//----- nvinfo : EIATTR_MAXREG_COUNT
	.align		4
        /*005c*/ 	.byte	0x03, 0x1b
        /*005e*/ 	.short	0x00ff


	//----- nvinfo : EIATTR_MERCURY_ISA_VERSION
	.align		4
        /*0060*/ 	.byte	0x03, 0x5f
        /*0062*/ 	.short	0x0101


	//----- nvinfo : EIATTR_VRC_CTA_INIT_COUNT
	.align		4
        /*0064*/ 	.byte	0x02, 0x4a
	.zero		1
	.zero		1


	//----- nvinfo : EIATTR_EXIT_INSTR_OFFSETS
	.align		4
        /*0068*/ 	.byte	0x04, 0x1c
        /*006a*/ 	.short	(.L_169 - .L_168)


	//   ....[0]....
.L_168:
        /*006c*/ 	.word	0x000000c0


	//   ....[1]....
        /*0070*/ 	.word	0x00000190


	//   ....[2]....
        /*0074*/ 	.word	0x000004f0


	//----- nvinfo : EIATTR_CRS_STACK_SIZE
	.align		4
.L_169:
        /*0078*/ 	.byte	0x04, 0x1e
        /*007a*/ 	.short	(.L_171 - .L_170)
.L_170:
        /*007c*/ 	.word	0x00000000


	//----- nvinfo : EIATTR_CBANK_PARAM_SIZE
	.align		4
.L_171:
        /*0080*/ 	.byte	0x03, 0x19
        /*0082*/ 	.short	0x0034


	//----- nvinfo : EIATTR_PARAM_CBANK
	.align		4
        /*0084*/ 	.byte	0x04, 0x0a
        /*0086*/ 	.short	(.L_173 - .L_172)
	.align		4
.L_172:
        /*0088*/ 	.word	index@(.nv.constant0._Z15forwardTimeStepPKfS0_S0_Pf14SimulationGrid)
        /*008c*/ 	.short	0x0380
        /*008e*/ 	.short	0x0034


	//----- nvinfo : EIATTR_SW_WAR
	.align		4
.L_173:
        /*0090*/ 	.byte	0x04, 0x36
        /*0092*/ 	.short	(.L_175 - .L_174)
.L_174:
        /*0094*/ 	.word	0x00000008
.L_175:


//--------------------- .nv.info._Z10clearArrayPfi --------------------------
	.section	.nv.info._Z10clearArrayPfi,"",@"SHT_CUDA_INFO"
	.sectionflags	@""
	.align	4


	//----- nvinfo : EIATTR_CUDA_API_VERSION
	.align		4
        /*0000*/ 	.byte	0x04, 0x37
        /*0002*/ 	.short	(.L_177 - .L_176)
.L_176:
        /*0004*/ 	.word	0x00000082


	//----- nvinfo : EIATTR_KPARAM_INFO
	.align		4
.L_177:
        /*0008*/ 	.byte	0x04, 0x17
        /*000a*/ 	.short	(.L_179 - .L_178)
.L_178:
        /*000c*/ 	.word	0x00000000
        /*0010*/ 	.short	0x0001
        /*0012*/ 	.short	0x0008
        /*0014*/ 	.byte	0x00, 0xf0, 0x11, 0x00


	//----- nvinfo : EIATTR_KPARAM_INFO
	.align		4
.L_179:
        /*0018*/ 	.byte	0x04, 0x17
        /*001a*/ 	.short	(.L_181 - .L_180)
.L_180:
        /*001c*/ 	.word	0x00000000
        /*0020*/ 	.short	0x0000
        /*0022*/ 	.short	0x0000
        /*0024*/ 	.byte	0x00, 0xf5, 0x21, 0x00


	//----- nvinfo : EIATTR_SPARSE_MMA_MASK
	.align		4
.L_181:
        /*0028*/ 	.byte	0x03, 0x50
        /*002a*/ 	.short	0x0000


	//----- nvinfo : EIATTR_MAXREG_COUNT
	.align		4
        /*002c*/ 	.byte	0x03, 0x1b
        /*002e*/ 	.short	0x00ff


	//----- nvinfo : EIATTR_MERCURY_ISA_VERSION
	.align		4
        /*0030*/ 	.byte	0x03, 0x5f
        /*0032*/ 	.short	0x0101


	//----- nvinfo : EIATTR_VRC_CTA_INIT_COUNT
	.align		4
        /*0034*/ 	.byte	0x02, 0x4a
	.zero		1
	.zero		1


	//----- nvinfo : EIATTR_EXIT_INSTR_OFFSETS
	.align		4
        /*0038*/ 	.byte	0x04, 0x1c
        /*003a*/ 	.short	(.L_183 - .L_182)


	//   ....[0]....
.L_182:
        /*003c*/ 	.word	0x00000070


	//   ....[1]....
        /*0040*/ 	.word	0x000000c0


	//----- nvinfo : EIATTR_CBANK_PARAM_SIZE
	.align		4
.L_183:
        /*0044*/ 	.byte	0x03, 0x19
        /*0046*/ 	.short	0x000c


	//----- nvinfo : EIATTR_PARAM_CBANK
	.align		4
        /*0048*/ 	.byte	0x04, 0x0a
        /*004a*/ 	.short	(.L_185 - .L_184)
	.align		4
.L_184:
        /*004c*/ 	.word	index@(.nv.constant0._Z10clearArrayPfi)
        /*0050*/ 	.short	0x0380
        /*0052*/ 	.short	0x000c


	//----- nvinfo : EIATTR_SW_WAR
	.align		4
.L_185:
        /*0054*/ 	.byte	0x04, 0x36
        /*0056*/ 	.short	(.L_187 - .L_186)
.L_186:
        /*0058*/ 	.word	0x00000008
.L_187:


//--------------------- .nv.callgraph             --------------------------
	.section	.nv.callgraph,"",@"SHT_CUDA_CALLGRAPH"
	.align	4
	.sectionentsize	8
	.align		4
        /*0000*/ 	.word	0x00000000
	.align		4
        /*0004*/ 	.word	0xffffffff
	.align		4
        /*0008*/ 	.word	0x00000000
	.align		4
        /*000c*/ 	.word	0xfffffffe
	.align		4
        /*0010*/ 	.word	0x00000000
	.align		4
        /*0014*/ 	.word	0xfffffffd
	.align		4
        /*0018*/ 	.word	0x00000000
	.align		4
        /*001c*/ 	.word	0xfffffffc


//--------------------- .text._Z18accumulateGradientPKfS0_Pfi --------------------------
	.section	.text._Z18accumulateGradientPKfS0_Pfi,"ax",@progbits
	.align	128
        .global         _Z18accumulateGradientPKfS0_Pfi
        .type           _Z18accumulateGradientPKfS0_Pfi,@function
        .size           _Z18accumulateGradientPKfS0_Pfi,(.L_x_36 - _Z18accumulateGradientPKfS0_Pfi)
        .other          _Z18accumulateGradientPKfS0_Pfi,@"STO_CUDA_ENTRY STV_DEFAULT"
_Z18accumulateGradientPKfS0_Pfi:
.text._Z18accumulateGradientPKfS0_Pfi:
[----:B------:R-:W-:Y:S01]  /*0000*/  LDC R1, c[0x0][0x37c] ;  /* 0x0000df00ff017b82 */ /* 0x000fe20000000800 */
[----:B------:R-:W0:Y:S07]  /*0010*/  S2R R0, SR_TID.X ;  /* 0x0000000000007919 */ /* 0x000e2e0000002100 */
[----:B------:R-:W0:Y:S01]  /*0020*/  S2UR UR4, SR_CTAID.X ;  /* 0x00000000000479c3 */ /* 0x000e220000002500 */
[----:B------:R-:W1:Y:S07]  /*0030*/  LDCU UR5, c[0x0][0x398] ;  /* 0x00007300ff0577ac */ /* 0x000e6e0008000800 */
[----:B------:R-:W0:Y:S02]  /*0040*/  LDC R9, c[0x0][0x360] ;  /* 0x0000d800ff097b82 */ /* 0x000e240000000800 */
[----:B0-----:R-:W-:-:S05]  /*0050*/  IMAD R9, R9, UR4, R0 ;  /* 0x0000000409097c24 */ /* 0x001fca000f8e0200 */
[----:B-1----:R-:W-:-:S13]  /*0060*/  ISETP.GE.AND P0, PT, R9, UR5, PT ;  /* 0x0000000509007c0c */ /* 0x002fda000bf06270 */
[----:B------:R-:W-:Y:S05]  /*0070*/  @P0 EXIT ;  /* 0x000000000000094d */ /* 0x000fea0003800000 */
[----:B------:R-:W0:Y:S01]  /*0080*/  LDC.64 R2, c[0x0][0x380] ;  /* 0x0000e000ff027b82 */ /* 0x000e220000000a00 */
[----:B------:R-:W1:Y:S07]  /*0090*/  LDCU.64 UR4, c[0x0][0x358] ;  /* 0x00006b00ff0477ac */ /* 0x000e6e0008000a00 */
[----:B------:R-:W2:Y:S08]  /*00a0*/  LDC.64 R4, c[0x0][0x388] ;  /* 0x0000e200ff047b82 */ /* 0x000eb00000000a00 */
[----:B------:R-:W3:Y:S01]  /*00b0*/  LDC.64 R6, c[0x0][0x390] ;  /* 0x0000e400ff067b82 */ /* 0x000ee20000000a00 */
[----:B0-----:R-:W-:-:S06]  /*00c0*/  IMAD.WIDE R2, R9, 0x4, R2 ;  /* 0x0000000409027825 */ /* 0x001fcc00078e0202 */
[----:B-1----:R-:W4:Y:S01]  /*00d0*/  LDG.E R2, desc[UR4][R2.64] ;  /* 0x0000000402027981 */ /* 0x002f22000c1e1900 */
[----:B--2---:R-:W-:-:S06]  /*00e0*/  IMAD.WIDE R4, R9, 0x4, R4 ;  /* 0x0000000409047825 */ /* 0x004fcc00078e0204 */
[----:B------:R-:W4:Y:S01]  /*00f0*/  LDG.E R5, desc[UR4][R4.64] ;  /* 0x0000000404057981 */ /* 0x000f22000c1e1900 */
[----:B---3--:R-:W-:-:S05]  /*0100*/  IMAD.WIDE R6, R9, 0x4, R6 ;  /* 0x0000000409067825 */ /* 0x008fca00078e0206 */
[----:B------:R-:W4:Y:S02]  /*0110*/  LDG.E R9, desc[UR4][R6.64] ;  /* 0x0000000406097981 */ /* 0x000f24000c1e1900 */
[----:B----4-:R-:W-:-:S05]  /*0120*/  FFMA R9, R2, R5, R9 ;  /* 0x0000000502097223 */ /* 0x010fca0000000009 */
[----:B------:R-:W-:Y:S01]  /*0130*/  STG.E desc[UR4][R6.64], R9 ;  /* 0x0000000906007986 */ /* 0x000fe2000c101904 */
[----:B------:R-:W-:Y:S05]  /*0140*/  EXIT ;  /* 0x000000000000794d */ /* 0x000fea0003800000 */
.L_x_0:
[----:B------:R-:W-:-:S00]  /*0150*/  BRA `(.L_x_0) ;  /* 0xfffffffc00fc7947 */ /* 0x000fc0000383ffff */
[----:B------:R-:W-:-:S00]  /*0160*/  NOP ;  /* 0x0000000000007918 */ /* 0x000fc00000000000 */
        /* <DEDUP_REMOVED lines=9> */
.L_x_36:


//--------------------- .text._Z20injectAdjointSourcesPfPKfPKii --------------------------
	.section	.text._Z20injectAdjointSourcesPfPKfPKii,"ax",@progbits
	.align	128
        .global         _Z20injectAdjointSourcesPfPKfPKii
        .type           _Z20injectAdjointSourcesPfPKfPKii,@function
        .size           _Z20injectAdjointSourcesPfPKfPKii,(.L_x_37 - _Z20injectAdjointSourcesPfPKfPKii)
        .other          _Z20injectAdjointSourcesPfPKfPKii,@"STO_CUDA_ENTRY STV_DEFAULT"
_Z20injectAdjointSourcesPfPKfPKii:
.text._Z20injectAdjointSourcesPfPKfPKii:
        /* <DEDUP_REMOVED lines=13> */
[----:B-1----:R-:W3:Y:S01]  /*00d0*/  LDG.E R3, desc[UR4][R2.64] ;  /* 0x0000000402037981 */ /* 0x002ee2000c1e1900 */
[----:B--2---:R-:W-:-:S06]  /*00e0*/  IMAD.WIDE R4, R9, 0x4, R4 ;  /* 0x0000000409047825 */ /* 0x004fcc00078e0204 */
[----:B------:R-:W2:Y:S01]  /*00f0*/  LDG.E R4, desc[UR4][R4.64] ;  /* 0x0000000404047981 */ /* 0x000ea2000c1e1900 */
[----:B---3--:R-:W-:-:S05]  /*0100*/  IMAD.WIDE R6, R3, 0x4, R6 ;  /* 0x0000000403067825 */ /* 0x008fca00078e0206 */
[----:B------:R-:W2:Y:S02]  /*0110*/  LDG.E R9, desc[UR4][R6.64] ;  /* 0x0000000406097981 */ /* 0x000ea4000c1e1900 */
[----:B--2---:R-:W-:-:S05]  /*0120*/  FADD R9, R4, R9 ;  /* 0x0000000904097221 */ /* 0x004fca0000000000 */
[----:B------:R-:W-:Y:S01]  /*0130*/  STG.E desc[UR4][R6.64], R9 ;  /* 0x0000000906007986 */ /* 0x000fe2000c101904 */
[----:B------:R-:W-:Y:S05]  /*0140*/  EXIT ;  /* 0x000000000000794d */ /* 0x000fea0003800000 */
.L_x_1:
        /* <DEDUP_REMOVED lines=11> */
.L_x_37:


//--------------------- .text._Z15adjointTimeStepPKfS0_S0_Pf14SimulationGrid --------------------------
	.section	.text._Z15adjointTimeStepPKfS0_S0_Pf14SimulationGrid,"ax",@progbits
	.align	128
        .global         _Z15adjointTimeStepPKfS0_S0_Pf14SimulationGrid
        .type           _Z15adjointTimeStepPKfS0_S0_Pf14SimulationGrid,@function
        .size           _Z15adjointTimeStepPKfS0_S0_Pf14SimulationGrid,(.L_x_34 - _Z15adjointTimeStepPKfS0_S0_Pf14SimulationGrid)
        .other          _Z15adjointTimeStepPKfS0_S0_Pf14SimulationGrid,@"STO_CUDA_ENTRY STV_DEFAULT"
_Z15adjointTimeStepPKfS0_S0_Pf14SimulationGrid:
.text._Z15adjointTimeStepPKfS0_S0_Pf14SimulationGrid:
[----:B------:R-:W-:Y:S01]  /*0000*/  LDC R1, c[0x0][0x37c] ;  /* 0x0000df00ff017b82 */ /* 0x000fe20000000800 */
[----:B------:R-:W0:Y:S07]  /*0010*/  S2R R5, SR_TID.Y ;  /* 0x0000000000057919 */ /* 0x000e2e0000002200 */
[----:B------:R-:W1:Y:S01]  /*0020*/  LDC R13, c[0x0][0x360] ;  /* 0x0000d800ff0d7b82 */ /* 0x000e620000000800 */
[----:B------:R-:W1:Y:S07]  /*0030*/  S2R R4, SR_TID.X ;  /* 0x0000000000047919 */ /* 0x000e6e0000002100 */
[----:B------:R-:W0:Y:S08]  /*0040*/  S2UR UR5, SR_CTAID.Y ;  /* 0x00000000000579c3 */ /* 0x000e300000002600 */
[----:B------:R-:W0:Y:S08]  /*0050*/  LDC R0, c[0x0][0x364] ;  /* 0x0000d900ff007b82 */ /* 0x000e300000000800 */
[----:B------:R-:W1:Y:S08]  /*0060*/  S2UR UR4, SR_CTAID.X ;  /* 0x00000000000479c3 */ /* 0x000e700000002500 */
[----:B------:R-:W2:Y:S01]  /*0070*/  LDC.64 R2, c[0x0][0x3a0] ;  /* 0x0000e800ff027b82 */ /* 0x000ea20000000a00 */
[----:B0-----:R-:W-:-:S02]  /*0080*/  IMAD R0, R0, UR5, R5 ;  /* 0x0000000500007c24 */ /* 0x001fc4000f8e0205 */
[----:B-1----:R-:W-:-:S03]  /*0090*/  IMAD R13, R13, UR4, R4 ;  /* 0x000000040d0d7c24 */ /* 0x002fc6000f8e0204 */
[----:B--2---:R-:W-:-:S04]  /*00a0*/  ISETP.GE.AND P0, PT, R0, R3, PT ;  /* 0x000000030000720c */ /* 0x004fc80003f06270 */
[----:B------:R-:W-:-:S13]  /*00b0*/  ISETP.GE.OR P0, PT, R13, R2, P0 ;  /* 0x000000020d00720c */ /* 0x000fda0000706670 */
[----:B------:R-:W-:Y:S05]  /*00c0*/  @P0 EXIT ;  /* 0x000000000000094d */ /* 0x000fea0003800000 */
[----:B------:R-:W-:Y:S01]  /*00d0*/  ISETP.NE.AND P0, PT, R0, RZ, PT ;  /* 0x000000ff0000720c */ /* 0x000fe20003f05270 */
[----:B------:R-:W-:Y:S01]  /*00e0*/  VIADD R4, R2, 0xffffffff ;  /* 0xffffffff02047836 */ /* 0x000fe20000000000 */
[----:B------:R-:W0:Y:S01]  /*00f0*/  LDCU.64 UR4, c[0x0][0x358] ;  /* 0x00006b00ff0477ac */ /* 0x000e220008000a00 */
[----:B------:R-:W-:Y:S01]  /*0100*/  VIADD R3, R3, 0xffffffff ;  /* 0xffffffff03037836 */ /* 0x000fe20000000000 */
[----:B------:R-:W-:-:S04]  /*0110*/  ISETP.NE.AND P0, PT, R13, RZ, P0 ;  /* 0x000000ff0d00720c */ /* 0x000fc80000705270 */
[----:B------:R-:W-:-:S04]  /*0120*/  ISETP.NE.AND P0, PT, R13, R4, P0 ;  /* 0x000000040d00720c */ /* 0x000fc80000705270 */
[C---:B------:R-:W-:Y:S01]  /*0130*/  ISETP.NE.AND P0, PT, R0.reuse, R3, P0 ;  /* 0x000000030000720c */ /* 0x040fe20000705270 */
[----:B------:R-:W-:-:S04]  /*0140*/  IMAD R0, R0, R2, RZ ;  /* 0x0000000200007224 */ /* 0x000fc800078e02ff */
[----:B------:R-:W-:-:S08]  /*0150*/  IMAD.IADD R5, R13, 0x1, R0 ;  /* 0x000000010d057824 */ /* 0x000fd000078e0200 */
[----:B------:R-:W1:Y:S02]  /*0160*/  @!P0 LDC.64 R6, c[0x0][0x398] ;  /* 0x0000e600ff068b82 */ /* 0x000e640000000a00 */
[----:B-1----:R-:W-:-:S05]  /*0170*/  @!P0 IMAD.WIDE R6, R5, 0x4, R6 ;  /* 0x0000000405068825 */ /* 0x002fca00078e0206 */
[----:B0-----:R0:W-:Y:S01]  /*0180*/  @!P0 STG.E desc[UR4][R6.64], RZ ;  /* 0x000000ff06008986 */ /* 0x0011e2000c101904 */
[----:B------:R-:W-:Y:S05]  /*0190*/  @!P0 EXIT ;  /* 0x000000000000894d */ /* 0x000fea0003800000 */
[----:B------:R-:W1:Y:S01]  /*01a0*/  LDC.64 R8, c[0x0][0x380] ;  /* 0x0000e000ff087b82 */ /* 0x000e620000000a00 */
[----:B------:R-:W2:Y:S01]  /*01b0*/  LDCU.64 UR6, c[0x0][0x390] ;  /* 0x00007200ff0677ac */ /* 0x000ea20008000a00 */
[----:B------:R-:W-:Y:S01]  /*01c0*/  SHF.R.S32.HI R11, RZ, 0x1f, R13 ;  /* 0x0000001fff0b7819 */ /* 0x000fe2000001140d */
[--C-:B------:R-:W-:Y:S01]  /*01d0*/  IMAD.IADD R3, R0, 0x1, R2.reuse ;  /* 0x0000000100037824 */ /* 0x100fe200078e0202 */
[----:B------:R-:W-:Y:S01]  /*01e0*/  IADD3 R4, P0, PT, R13, R0, RZ ;  /* 0x000000000d047210 */ /* 0x000fe20007f1e0ff */
[----:B------:R-:W-:-:S03]  /*01f0*/  IMAD.MOV R12, RZ, RZ, -R2 ;  /* 0x000000ffff0c7224 */ /* 0x000fc600078e0a02 */
[----:B0-----:R-:W0:Y:S01]  /*0200*/  LDC.64 R6, c[0x0][0x390] ;  /* 0x0000e400ff067b82 */ /* 0x001e220000000a00 */
[----:B------:R-:W-:Y:S01]  /*0210*/  LEA.HI.X.SX32 R11, R0, R11, 0x1, P0 ;  /* 0x0000000b000b7211 */ /* 0x000fe200000f0eff */
[----:B------:R-:W-:Y:S02]  /*0220*/  IMAD R0, R12, 0x2, R3 ;  /* 0x000000020c007824 */ /* 0x000fe400078e0203 */
[----:B------:R-:W-:-:S03]  /*0230*/  IMAD.IADD R3, R5, 0x1, R2 ;  /* 0x0000000105037824 */ /* 0x000fc600078e0202 */
[----:B------:R-:W-:Y:S02]  /*0240*/  IADD3 R17, PT, PT, R13, R0, RZ ;  /* 0x000000000d117210 */ /* 0x000fe40007ffe0ff */
[C---:B--2---:R-:W-:Y:S01]  /*0250*/  LEA R10, P0, R4.reuse, UR6, 0x2 ;  /* 0x00000006040a7c11 */ /* 0x044fe2000f8010ff */
[----:B------:R-:W2:Y:S03]  /*0260*/  LDCU UR6, c[0x0][0x3b0] ;  /* 0x00007600ff0677ac */ /* 0x000ea60008000800 */
[----:B------:R-:W-:Y:S01]  /*0270*/  LEA.HI.X R11, R4, UR7, R11, 0x2, P0 ;  /* 0x00000007040b7c11 */ /* 0x000fe200080f140b */
[----:B-1----:R-:W-:-:S04]  /*0280*/  IMAD.WIDE R12, R5, 0x4, R8 ;  /* 0x00000004050c7825 */ /* 0x002fc800078e0208 */
[----:B------:R-:W3:Y:S04]  /*0290*/  LDG.E R0, desc[UR4][R10.64+0x4] ;  /* 0x000004040a007981 */ /* 0x000ee8000c1e1900 */
[----:B------:R1:W3:Y:S01]  /*02a0*/  LDG.E R15, desc[UR4][R10.64+-0x4] ;  /* 0xfffffc040a0f7981 */ /* 0x0002e2000c1e1900 */
[----:B0-----:R-:W-:-:S03]  /*02b0*/  IMAD.WIDE R8, R3, 0x4, R6 ;  /* 0x0000000403087825 */ /* 0x001fc600078e0206 */
[----:B------:R-:W2:Y:S01]  /*02c0*/  LDG.E R12, desc[UR4][R12.64] ;  /* 0x000000040c0c7981 */ /* 0x000ea2000c1e1900 */
[----:B------:R-:W-:Y:S02]  /*02d0*/  IMAD.WIDE R6, R17, 0x4, R6 ;  /* 0x0000000411067825 */ /* 0x000fe400078e0206 */
[----:B------:R-:W0:Y:S01]  /*02e0*/  LDC R17, c[0x0][0x3ac] ;  /* 0x0000eb00ff117b82 */ /* 0x000e220000000800 */
[----:B------:R-:W4:Y:S01]  /*02f0*/  LDG.E R8, desc[UR4][R8.64] ;  /* 0x0000000408087981 */ /* 0x000f22000c1e1900 */
[----:B------:R-:W-:-:S03]  /*0300*/  IMAD.WIDE R2, R2, 0x4, R6 ;  /* 0x0000000402027825 */ /* 0x000fc600078e0206 */
[----:B------:R-:W5:Y:S04]  /*0310*/  LDG.E R7, desc[UR4][R6.64] ;  /* 0x0000000406077981 */ /* 0x000f68000c1e1900 */
[----:B------:R4:W5:Y:S01]  /*0320*/  LDG.E R2, desc[UR4][R2.64] ;  /* 0x0000000402027981 */ /* 0x000962000c1e1900 */
[----:B------:R-:W-:Y:S01]  /*0330*/  BSSY.RECONVERGENT B0, `(.L_x_2) ;  /* 0x0000011000007945 */ /* 0x000fe20003800200 */
[----:B0-----:R-:W1:Y:S02]  /*0340*/  MUFU.RCP R4, R17 ;  /* 0x0000001100047308 */ /* 0x001e640000001000 */
[----:B-1----:R-:W-:-:S04]  /*0350*/  FFMA R11, R4, -R17, 1 ;  /* 0x3f800000040b7423 */ /* 0x002fc80000000811 */
[----:B------:R-:W-:Y:S01]  /*0360*/  FFMA R11, R4, R11, R4 ;  /* 0x0000000b040b7223 */ /* 0x000fe20000000004 */
[----:B---3--:R-:W-:Y:S01]  /*0370*/  FADD R15, R0, R15 ;  /* 0x0000000f000f7221 */ /* 0x008fe20000000000 */
[----:B--2---:R-:W-:-:S04]  /*0380*/  FMUL R0, R12, UR6 ;  /* 0x000000060c007c20 */ /* 0x004fc80008400000 */
[----:B------:R-:W0:Y:S01]  /*0390*/  FCHK P0, R0, R17 ;  /* 0x0000001100007302 */ /* 0x000e220000000000 */
[----:B------:R-:W-:Y:S01]  /*03a0*/  FFMA R4, R0, R11, RZ ;  /* 0x0000000b00047223 */ /* 0x000fe200000000ff */
[----:B----4-:R-:W-:-:S03]  /*03b0*/  FADD R8, R15, R8 ;  /* 0x000000080f087221 */ /* 0x010fc60000000000 */
[----:B------:R-:W-:Y:S01]  /*03c0*/  FFMA R3, R4, -R17, R0 ;  /* 0x8000001104037223 */ /* 0x000fe20000000000 */
[----:B-----5:R-:W-:-:S03]  /*03d0*/  FADD R7, R8, R7 ;  /* 0x0000000708077221 */ /* 0x020fc60000000000 */
[----:B------:R-:W-:Y:S01]  /*03e0*/  FFMA R3, R11, R3, R4 ;  /* 0x000000030b037223 */ /* 0x000fe20000000004 */
[----:B------:R-:W-:Y:S01]  /*03f0*/  FFMA R4, R2, -4, R7 ;  /* 0xc080000002047823 */ /* 0x000fe20000000007 */
[----:B0-----:R-:W-:Y:S06]  /*0400*/  @!P0 BRA `(.L_x_3) ;  /* 0x00000000000c8947 */ /* 0x001fec0003800000 */
[----:B------:R-:W-:-:S07]  /*0410*/  MOV R6, 0x430 ;  /* 0x0000043000067802 */ /* 0x000fce0000000f00 */
[----:B------:R-:W-:Y:S05]  /*0420*/  CALL.REL.NOINC `($__internal_0_$__cuda_sm3x_div_rn_noftz_f32_slowpath) ;  /* 0x0000000000347944 */ /* 0x000fea0003c00000 */
[----:B------:R-:W-:-:S07]  /*0430*/  IMAD.MOV.U32 R3, RZ, RZ, R0 ;  /* 0x000000ffff037224 */ /* 0x000fce00078e0000 */
.L_x_3:
[----:B------:R-:W-:Y:S05]  /*0440*/  BSYNC.RECONVERGENT B0 ;  /* 0x0000000000007941 */ /* 0x000fea0003800200 */
.L_x_2:
[----:B------:R-:W0:Y:S08]  /*0450*/  LDC.64 R6, c[0x0][0x388] ;  /* 0x0000e200ff067b82 */ /* 0x000e300000000a00 */
[----:B------:R-:W1:Y:S01]  /*0460*/  LDC.64 R8, c[0x0][0x398] ;  /* 0x0000e600ff087b82 */ /* 0x000e620000000a00 */
[----:B0-----:R-:W-:-:S06]  /*0470*/  IMAD.WIDE R6, R5, 0x4, R6 ;  /* 0x0000000405067825 */ /* 0x001fcc00078e0206 */
[----:B------:R-:W2:Y:S01]  /*0480*/  LDG.E R7, desc[UR4][R6.64] ;  /* 0x0000000406077981 */ /* 0x000ea2000c1e1900 */
[----:B------:R-:W-:Y:S01]  /*0490*/  FADD R2, R2, R2 ;  /* 0x0000000202027221 */ /* 0x000fe20000000000 */
[----:B------:R-:W-:Y:S01]  /*04a0*/  FMUL R3, R3, R3 ;  /* 0x0000000303037220 */ /* 0x000fe20000400000 */
[----:B-1----:R-:W-:-:S04]  /*04b0*/  IMAD.WIDE R8, R5, 0x4, R8 ;  /* 0x0000000405087825 */ /* 0x002fc800078e0208 */
[----:B--2---:R-:W-:-:S04]  /*04c0*/  FADD R11, R2, -R7 ;  /* 0x80000007020b7221 */ /* 0x004fc80000000000 */
[----:B------:R-:W-:-:S05]  /*04d0*/  FFMA R3, R4, R3, R11 ;  /* 0x0000000304037223 */ /* 0x000fca000000000b */
[----:B------:R-:W-:Y:S01]  /*04e0*/  STG.E desc[UR4][R8.64], R3 ;  /* 0x0000000308007986 */ /* 0x000fe2000c101904 */
[----:B------:R-:W-:Y:S05]  /*04f0*/  EXIT ;  /* 0x000000000000794d */ /* 0x000fea0003800000 */
        .weak           $__internal_0_$__cuda_sm3x_div_rn_noftz_f32_slowpath
        .type           $__internal_0_$__cuda_sm3x_div_rn_noftz_f32_slowpath,@function
        .size           $__internal_0_$__cuda_sm3x_div_rn_noftz_f32_slowpath,(.L_x_34 - $__internal_0_$__cuda_sm3x_div_rn_noftz_f32_slowpath)
$__internal_0_$__cuda_sm3x_div_rn_noftz_f32_slowpath:
[----:B------:R-:W0:Y:S01]  /*0500*/  LDC R3, c[0x0][0x3ac] ;  /* 0x0000eb00ff037b82 */ /* 0x000e220000000800 */
[--C-:B------:R-:W-:Y:S01]  /*0510*/  SHF.R.U32.HI R7, RZ, 0x17, R0.reuse ;  /* 0x00000017ff077819 */ /* 0x100fe20000011600 */
[----:B------:R-:W1:Y:S01]  /*0520*/  LDCU UR6, c[0x0][0x3ac] ;  /* 0x00007580ff0677ac */ /* 0x000e620008000800 */
[----:B------:R-:W-:Y:S01]  /*0530*/  BSSY.RECONVERGENT B1, `(.L_x_4) ;  /* 0x0000064000017945 */ /* 0x000fe20003800200 */
[----:B------:R-:W-:Y:S01]  /*0540*/  IMAD.MOV.U32 R9, RZ, RZ, R0 ;  /* 0x000000ffff097224 */ /* 0x000fe200078e0000 */
[----:B------:R-:W-:-:S05]  /*0550*/  LOP3.LUT R7, R7, 0xff, RZ, 0xc0, !PT ;  /* 0x000000ff07077812 */ /* 0x000fca00078ec0ff */
[----:B------:R-:W-:Y:S01]  /*0560*/  VIADD R12, R7, 0xffffffff ;  /* 0xffffffff070c7836 */ /* 0x000fe20000000000 */
[----:B-1----:R-:W-:Y:S02]  /*0570*/  MOV R10, UR6 ;  /* 0x00000006000a7c02 */ /* 0x002fe40008000f00 */
[----:B0-----:R-:W-:-:S04]  /*0580*/  SHF.R.U32.HI R8, RZ, 0x17, R3 ;  /* 0x00000017ff087819 */ /* 0x001fc80000011603 */
[----:B------:R-:W-:-:S05]  /*0590*/  LOP3.LUT R8, R8, 0xff, RZ, 0xc0, !PT ;  /* 0x000000ff08087812 */ /* 0x000fca00078ec0ff */
[----:B------:R-:W-:-:S05]  /*05a0*/  VIADD R13, R8, 0xffffffff ;  /* 0xffffffff080d7836 */ /* 0x000fca0000000000 */
[----:B------:R-:W-:-:S04]  /*05b0*/  ISETP.GT.U32.AND P0, PT, R13, 0xfd, PT ;  /* 0x000000fd0d00780c */ /* 0x000fc80003f04070 */
[----:B------:R-:W-:-:S13]  /*05c0*/  ISETP.GT.U32.OR P0, PT, R12, 0xfd, P0 ;  /* 0x000000fd0c00780c */ /* 0x000fda0000704470 */
[----:B------:R-:W-:Y:S01]  /*05d0*/  @!P0 IMAD.MOV.U32 R11, RZ, RZ, RZ ;  /* 0x000000ffff0b8224 */ /* 0x000fe200078e00ff */
[----:B------:R-:W-:Y:S06]  /*05e0*/  @!P0 BRA `(.L_x_5) ;  /* 0x00000000005c8947 */ /* 0x000fec0003800000 */
[----:B------:R-:W-:Y:S02]  /*05f0*/  FSETP.GTU.FTZ.AND P1, PT, |R3|, +INF , PT ;  /* 0x7f8000000300780b */ /* 0x000fe40003f3c200 */
[----:B------:R-:W-:-:S04]  /*0600*/  FSETP.GTU.FTZ.AND P0, PT, |R0|, +INF , PT ;  /* 0x7f8000000000780b */ /* 0x000fc80003f1c200 */
[----:B------:R-:W-:-:S13]  /*0610*/  PLOP3.LUT P0, PT, P0, P1, PT, 0xf8, 0x8f ;  /* 0x00000000008f781c */ /* 0x000fda0000703f70 */
[----:B------:R-:W-:Y:S05]  /*0620*/  @P0 BRA `(.L_x_6) ;  /* 0x00000004004c0947 */ /* 0x000fea0003800000 */
[----:B------:R-:W-:-:S13]  /*0630*/  LOP3.LUT P0, RZ, R10, 0x7fffffff, R9, 0xc8, !PT ;  /* 0x7fffffff0aff7812 */ /* 0x000fda000780c809 */
[----:B------:R-:W-:Y:S05]  /*0640*/  @!P0 BRA `(.L_x_7) ;  /* 0x00000004003c8947 */ /* 0x000fea0003800000 */
[C---:B------:R-:W-:Y:S02]  /*0650*/  FSETP.NEU.FTZ.AND P2, PT, |R0|.reuse, +INF , PT ;  /* 0x7f8000000000780b */ /* 0x040fe40003f5d200 */
[----:B------:R-:W-:Y:S02]  /*0660*/  FSETP.NEU.FTZ.AND P1, PT, |R3|, +INF , PT ;  /* 0x7f8000000300780b */ /* 0x000fe40003f3d200 */
[----:B------:R-:W-:-:S11]  /*0670*/  FSETP.NEU.FTZ.AND P0, PT, |R0|, +INF , PT ;  /* 0x7f8000000000780b */ /* 0x000fd60003f1d200 */
[----:B------:R-:W-:Y:S05]  /*0680*/  @!P1 BRA !P2, `(.L_x_7) ;  /* 0x00000004002c9947 */ /* 0x000fea0005000000 */
[----:B------:R-:W-:-:S04]  /*0690*/  LOP3.LUT P2, RZ, R9, 0x7fffffff, RZ, 0xc0, !PT ;  /* 0x7fffffff09ff7812 */ /* 0x000fc8000784c0ff */
[----:B------:R-:W-:-:S13]  /*06a0*/  PLOP3.LUT P1, PT, P1, P2, PT, 0x2f, 0xf2 ;  /* 0x0000000000f2781c */ /* 0x000fda0000f24577 */
[----:B------:R-:W-:Y:S05]  /*06b0*/  @P1 BRA `(.L_x_8) ;  /* 0x0000000400181947 */ /* 0x000fea0003800000 */
[----:B------:R-:W-:-:S04]  /*06c0*/  LOP3.LUT P1, RZ, R10, 0x7fffffff, RZ, 0xc0, !PT ;  /* 0x7fffffff0aff7812 */ /* 0x000fc8000782c0ff */
[----:B------:R-:W-:-:S13]  /*06d0*/  PLOP3.LUT P0, PT, P0, P1, PT, 0x2f, 0xf2 ;  /* 0x0000000000f2781c */ /* 0x000fda0000702577 */
[----:B------:R-:W-:Y:S05]  /*06e0*/  @P0 BRA `(.L_x_9) ;  /* 0x0000000400000947 */ /* 0x000fea0003800000 */
[----:B------:R-:W-:Y:S02]  /*06f0*/  ISETP.GE.AND P0, PT, R12, RZ, PT ;  /* 0x000000ff0c00720c */ /* 0x000fe40003f06270 */
[----:B------:R-:W-:-:S11]  /*0700*/  ISETP.GE.AND P1, PT, R13, RZ, PT ;  /* 0x000000ff0d00720c */ /* 0x000fd60003f26270 */
[----:B------:R-:W-:Y:S02]  /*0710*/  @P0 IMAD.MOV.U32 R11, RZ, RZ, RZ ;  /* 0x000000ffff0b0224 */ /* 0x000fe400078e00ff */
[----:B------:R-:W-:Y:S01]  /*0720*/  @!P0 FFMA R9, R0, 1.84467440737095516160e+19, RZ ;  /* 0x5f80000000098823 */ /* 0x000fe200000000ff */
[----:B------:R-:W-:Y:S02]  /*0730*/  @!P0 IMAD.MOV.U32 R11, RZ, RZ, -0x40 ;  /* 0xffffffc0ff0b8424 */ /* 0x000fe400078e00ff */
[----:B------:R-:W-:Y:S02]  /*0740*/  @!P1 FFMA R10, R3, 1.84467440737095516160e+19, RZ ;  /* 0x5f800000030a9823 */ /* 0x000fe400000000ff */
[----:B------:R-:W-:-:S07]  /*0750*/  @!P1 VIADD R11, R11, 0x40 ;  /* 0x000000400b0b9836 */ /* 0x000fce0000000000 */
.L_x_5:
[----:B------:R-:W-:Y:S01]  /*0760*/  LEA R3, R8, 0xc0800000, 0x17 ;  /* 0xc080000008037811 */ /* 0x000fe200078eb8ff */
[----:B------:R-:W-:Y:S01]  /*0770*/  BSSY.RECONVERGENT B2, `(.L_x_10) ;  /* 0x0000036000027945 */ /* 0x000fe20003800200 */
[----:B------:R-:W-:-:S03]  /*0780*/  IADD3 R7, PT, PT, R7, -0x7f, RZ ;  /* 0xffffff8107077810 */ /* 0x000fc60007ffe0ff */
[----:B------:R-:W-:Y:S01]  /*0790*/  IMAD.IADD R3, R10, 0x1, -R3 ;  /* 0x000000010a037824 */ /* 0x000fe200078e0a03 */
[C---:B------:R-:W-:Y:S01]  /*07a0*/  IADD3 R8, PT, PT, R7.reuse, 0x7f, -R8 ;  /* 0x0000007f07087810 */ /* 0x040fe20007ffe808 */
[----:B------:R-:W-:Y:S02]  /*07b0*/  IMAD R0, R7, -0x800000, R9 ;  /* 0xff80000007007824 */ /* 0x000fe400078e0209 */
[----:B------:R-:W0:Y:S01]  /*07c0*/  MUFU.RCP R10, R3 ;  /* 0x00000003000a7308 */ /* 0x000e220000001000 */
[----:B------:R-:W-:Y:S01]  /*07d0*/  FADD.FTZ R13, -R3, -RZ ;  /* 0x800000ff030d7221 */ /* 0x000fe20000010100 */
[----:B------:R-:W-:-:S03]  /*07e0*/  IMAD.IADD R8, R8, 0x1, R11 ;  /* 0x0000000108087824 */ /* 0x000fc600078e020b */
[----:B0-----:R-:W-:-:S04]  /*07f0*/  FFMA R15, R10, R13, 1 ;  /* 0x3f8000000a0f7423 */ /* 0x001fc8000000000d */
[----:B------:R-:W-:-:S04]  /*0800*/  FFMA R12, R10, R15, R10 ;  /* 0x0000000f0a0c7223 */ /* 0x000fc8000000000a */
[----:B------:R-:W-:-:S04]  /*0810*/  FFMA R9, R0, R12, RZ ;  /* 0x0000000c00097223 */ /* 0x000fc800000000ff */
[----:B------:R-:W-:-:S04]  /*0820*/  FFMA R10, R13, R9, R0 ;  /* 0x000000090d0a7223 */ /* 0x000fc80000000000 */
[----:B------:R-:W-:-:S04]  /*0830*/  FFMA R9, R12, R10, R9 ;  /* 0x0000000a0c097223 */ /* 0x000fc80000000009 */
[----:B------:R-:W-:-:S04]  /*0840*/  FFMA R10, R13, R9, R0 ;  /* 0x000000090d0a7223 */ /* 0x000fc80000000000 */
[----:B------:R-:W-:-:S05]  /*0850*/  FFMA R0, R12, R10, R9 ;  /* 0x0000000a0c007223 */ /* 0x000fca0000000009 */
[----:B------:R-:W-:-:S04]  /*0860*/  SHF.R.U32.HI R3, RZ, 0x17, R0 ;  /* 0x00000017ff037819 */ /* 0x000fc80000011600 */
[----:B------:R-:W-:-:S05]  /*0870*/  LOP3.LUT R3, R3, 0xff, RZ, 0xc0, !PT ;  /* 0x000000ff03037812 */ /* 0x000fca00078ec0ff */
[----:B------:R-:W-:-:S04]  /*0880*/  IMAD.IADD R11, R3, 0x1, R8 ;  /* 0x00000001030b7824 */ /* 0x000fc800078e0208 */
[----:B------:R-:W-:-:S05]  /*0890*/  VIADD R3, R11, 0xffffffff ;  /* 0xffffffff0b037836 */ /* 0x000fca0000000000 */
[----:B------:R-:W-:-:S13]  /*08a0*/  ISETP.GE.U32.AND P0, PT, R3, 0xfe, PT ;  /* 0x000000fe0300780c */ /* 0x000fda0003f06070 */
[----:B------:R-:W-:Y:S05]  /*08b0*/  @!P0 BRA `(.L_x_11) ;  /* 0x0000000000808947 */ /* 0x000fea0003800000 */
[----:B------:R-:W-:-:S13]  /*08c0*/  ISETP.GT.AND P0, PT, R11, 0xfe, PT ;  /* 0x000000fe0b00780c */ /* 0x000fda0003f04270 */
[----:B------:R-:W-:Y:S05]  /*08d0*/  @P0 BRA `(.L_x_12) ;  /* 0x00000000006c0947 */ /* 0x000fea0003800000 */
[----:B------:R-:W-:-:S13]  /*08e0*/  ISETP.GE.AND P0, PT, R11, 0x1, PT ;  /* 0x000000010b00780c */ /* 0x000fda0003f06270 */
[----:B------:R-:W-:Y:S05]  /*08f0*/  @P0 BRA `(.L_x_13) ;  /* 0x0000000000740947 */ /* 0x000fea0003800000 */
[----:B------:R-:W-:Y:S02]  /*0900*/  ISETP.GE.AND P0, PT, R11, -0x18, PT ;  /* 0xffffffe80b00780c */ /* 0x000fe40003f06270 */
[----:B------:R-:W-:-:S11]  /*0910*/  LOP3.LUT R0, R0, 0x80000000, RZ, 0xc0, !PT ;  /* 0x8000000000007812 */ /* 0x000fd600078ec0ff */
[----:B------:R-:W-:Y:S05]  /*0920*/  @!P0 BRA `(.L_x_13) ;  /* 0x0000000000688947 */ /* 0x000fea0003800000 */
[CCC-:B------:R-:W-:Y:S01]  /*0930*/  FFMA.RZ R3, R12.reuse, R10.reuse, R9.reuse ;  /* 0x0000000a0c037223 */ /* 0x1c0fe2000000c009 */
[CCC-:B------:R-:W-:Y:S01]  /*0940*/  FFMA.RM R8, R12.reuse, R10.reuse, R9.reuse ;  /* 0x0000000a0c087223 */ /* 0x1c0fe20000004009 */
[C---:B------:R-:W-:Y:S02]  /*0950*/  ISETP.NE.AND P2, PT, R11.reuse, RZ, PT ;  /* 0x000000ff0b00720c */ /* 0x040fe40003f45270 */
[----:B------:R-:W-:Y:S02]  /*0960*/  ISETP.NE.AND P1, PT, R11, RZ, PT ;  /* 0x000000ff0b00720c */ /* 0x000fe40003f25270 */
[----:B------:R-:W-:Y:S01]  /*0970*/  LOP3.LUT R7, R3, 0x7fffff, RZ, 0xc0, !PT ;  /* 0x007fffff03077812 */ /* 0x000fe200078ec0ff */
[----:B------:R-:W-:Y:S01]  /*0980*/  FFMA.RP R3, R12, R10, R9 ;  /* 0x0000000a0c037223 */ /* 0x000fe20000008009 */
[C---:B------:R-:W-:Y:S01]  /*0990*/  VIADD R10, R11.reuse, 0x20 ;  /* 0x000000200b0a7836 */ /* 0x040fe20000000000 */
[----:B------:R-:W-:Y:S02]  /*09a0*/  IADD3 R9, PT, PT, -R11, RZ, RZ ;  /* 0x000000ff0b097210 */ /* 0x000fe40007ffe1ff */
[----:B------:R-:W-:-:S02]  /*09b0*/  LOP3.LUT R7, R7, 0x800000, RZ, 0xfc, !PT ;  /* 0x0080000007077812 */ /* 0x000fc400078efcff */
[----:B------:R-:W-:Y:S02]  /*09c0*/  FSETP.NEU.FTZ.AND P0, PT, R3, R8, PT ;  /* 0x000000080300720b */ /* 0x000fe40003f1d000 */
[----:B------:R-:W-:Y:S02]  /*09d0*/  SHF.L.U32 R10, R7, R10, RZ ;  /* 0x0000000a070a7219 */ /* 0x000fe400000006ff */
[----:B------:R-:W-:Y:S02]  /*09e0*/  SEL R8, R9, RZ, P2 ;  /* 0x000000ff09087207 */ /* 0x000fe40001000000 */
[----:B------:R-:W-:Y:S02]  /*09f0*/  ISETP.NE.AND P1, PT, R10, RZ, P1 ;  /* 0x000000ff0a00720c */ /* 0x000fe40000f25270 */
[----:B------:R-:W-:Y:S02]  /*0a00*/  SHF.R.U32.HI R8, RZ, R8, R7 ;  /* 0x00000008ff087219 */ /* 0x000fe40000011607 */
[----:B------:R-:W-:-:S02]  /*0a10*/  PLOP3.LUT P0, PT, P0, P1, PT, 0xf8, 0x8f ;  /* 0x00000000008f781c */ /* 0x000fc40000703f70 */
[----:B------:R-:W-:Y:S02]  /*0a20*/  SHF.R.U32.HI R10, RZ, 0x1, R8 ;  /* 0x00000001ff0a7819 */ /* 0x000fe40000011608 */
[----:B------:R-:W-:-:S04]  /*0a30*/  SEL R3, RZ, 0x1, !P0 ;  /* 0x00000001ff037807 */ /* 0x000fc80004000000 */
[----:B------:R-:W-:-:S04]  /*0a40*/  LOP3.LUT R3, R3, 0x1, R10, 0xf8, !PT ;  /* 0x0000000103037812 */ /* 0x000fc800078ef80a */
[----:B------:R-:W-:-:S05]  /*0a50*/  LOP3.LUT R3, R3, R8, RZ, 0xc0, !PT ;  /* 0x0000000803037212 */ /* 0x000fca00078ec0ff */
[----:B------:R-:W-:-:S05]  /*0a60*/  IMAD.IADD R3, R10, 0x1, R3 ;  /* 0x000000010a037824 */ /* 0x000fca00078e0203 */
[----:B------:R-:W-:Y:S01]  /*0a70*/  LOP3.LUT R0, R3, R0, RZ, 0xfc, !PT ;  /* 0x0000000003007212 */ /* 0x000fe200078efcff */
[----:B------:R-:W-:Y:S06]  /*0a80*/  BRA `(.L_x_13) ;  /* 0x0000000000107947 */ /* 0x000fec0003800000 */
.L_x_12:
[----:B------:R-:W-:-:S04]  /*0a90*/  LOP3.LUT R0, R0, 0x80000000, RZ, 0xc0, !PT ;  /* 0x8000000000007812 */ /* 0x000fc800078ec0ff */
[----:B------:R-:W-:Y:S01]  /*0aa0*/  LOP3.LUT R0, R0, 0x7f800000, RZ, 0xfc, !PT ;  /* 0x7f80000000007812 */ /* 0x000fe200078efcff */
[----:B------:R-:W-:Y:S06]  /*0ab0*/  BRA `(.L_x_13) ;  /* 0x0000000000047947 */ /* 0x000fec0003800000 */
.L_x_11:
[----:B------:R-:W-:-:S07]  /*0ac0*/  IMAD R0, R8, 0x800000, R0 ;  /* 0x0080000008007824 */ /* 0x000fce00078e0200 */
.L_x_13:
[----:B------:R-:W-:Y:S05]  /*0ad0*/  BSYNC.RECONVERGENT B2 ;  /* 0x0000000000027941 */ /* 0x000fea0003800200 */
.L_x_10:
[----:B------:R-:W-:Y:S05]  /*0ae0*/  BRA `(.L_x_14) ;  /* 0x0000000000207947 */ /* 0x000fea0003800000 */
.L_x_9:
[----:B------:R-:W-:-:S04]  /*0af0*/  LOP3.LUT R0, R10, 0x80000000, R9, 0x48, !PT ;  /* 0x800000000a007812 */ /* 0x000fc800078e4809 */
[----:B------:R-:W-:Y:S01]  /*0b00*/  LOP3.LUT R0, R0, 0x7f800000, RZ, 0xfc, !PT ;  /* 0x7f80000000007812 */ /* 0x000fe200078efcff */
[----:B------:R-:W-:Y:S06]  /*0b10*/  BRA `(.L_x_14) ;  /* 0x0000000000147947 */ /* 0x000fec0003800000 */
.L_x_8:
[----:B------:R-:W-:Y:S01]  /*0b20*/  LOP3.LUT R0, R10, 0x80000000, R9, 0x48, !PT ;  /* 0x800000000a007812 */ /* 0x000fe200078e4809 */
[----:B------:R-:W-:Y:S06]  /*0b30*/  BRA `(.L_x_14) ;  /* 0x00000000000c7947 */ /* 0x000fec0003800000 */
.L_x_7:
[----:B------:R-:W0:Y:S01]  /*0b40*/  MUFU.RSQ R0, -QNAN ;  /* 0xffc0000000007908 */ /* 0x000e220000001400 */
[----:B------:R-:W-:Y:S05]  /*0b50*/  BRA `(.L_x_14) ;  /* 0x0000000000047947 */ /* 0x000fea0003800000 */
.L_x_6:
[----:B------:R-:W-:-:S07]  /*0b60*/  FADD.FTZ R0, R0, R3 ;  /* 0x0000000300007221 */ /* 0x000fce0000010000 */
.L_x_14:
[----:B------:R-:W-:Y:S05]  /*0b70*/  BSYNC.RECONVERGENT B1 ;  /* 0x0000000000017941 */ /* 0x000fea0003800200 */
.L_x_4:
[----:B------:R-:W-:-:S04]  /*0b80*/  IMAD.MOV.U32 R7, RZ, RZ, 0x0 ;  /* 0x00000000ff077424 */ /* 0x000fc800078e00ff */
[----:B0-----:R-:W-:Y:S05]  /*0b90*/  RET.REL.NODEC R6 `(_Z15adjointTimeStepPKfS0_S0_Pf14SimulationGrid) ;  /* 0xfffffff406187950 */ /* 0x001fea0003c3ffff */
.L_x_15:
        /* <DEDUP_REMOVED lines=14> */
.L_x_34:


//--------------------- .text._Z16computeResidualsPKfS0_Pfi --------------------------
	.section	.text._Z16computeResidualsPKfS0_Pfi,"ax",@progbits
	.align	128
        .global         _Z16computeResidualsPKfS0_Pfi
        .type           _Z16computeResidualsPKfS0_Pfi,@function
        .size           _Z16computeResidualsPKfS0_Pfi,(.L_x_39 - _Z16computeResidualsPKfS0_Pfi)
        .other          _Z16computeResidualsPKfS0_Pfi,@"STO_CUDA_ENTRY STV_DEFAULT"
_Z16computeResidualsPKfS0_Pfi:
.text._Z16computeResidualsPKfS0_Pfi:
        /* <DEDUP_REMOVED lines=16> */
[----:B---3--:R-:W-:-:S04]  /*0100*/  IMAD.WIDE R6, R9, 0x4, R6 ;  /* 0x0000000409067825 */ /* 0x008fc800078e0206 */
[----:B----4-:R-:W-:-:S05]  /*0110*/  FADD R9, R2, -R5 ;  /* 0x8000000502097221 */ /* 0x010fca0000000000 */
[----:B------:R-:W-:Y:S01]  /*0120*/  STG.E desc[UR4][R6.64], R9 ;  /* 0x0000000906007986 */ /* 0x000fe2000c101904 */
[----:B------:R-:W-:Y:S05]  /*0130*/  EXIT ;  /* 0x000000000000794d */ /* 0x000fea0003800000 */
.L_x_16:
        /* <DEDUP_REMOVED lines=12> */
.L_x_39:


//--------------------- .text._Z15recordReceiversPKfPfPKiiii --------------------------
	.section	.text._Z15recordReceiversPKfPfPKiiii,"ax",@progbits
	.align	128
        .global         _Z15recordReceiversPKfPfPKiiii
        .type           _Z15recordReceiversPKfPfPKiiii,@function
        .size           _Z15recordReceiversPKfPfPKiiii,(.L_x_40 - _Z15recordReceiversPKfPfPKiiii)
        .other          _Z15recordReceiversPKfPfPKiiii,@"STO_CUDA_ENTRY STV_DEFAULT"
_Z15recordReceiversPKfPfPKiiii:
.text._Z15recordReceiversPKfPfPKiiii:
        /* <DEDUP_REMOVED lines=11> */
[----:B------:R-:W3:Y:S01]  /*00b0*/  LDC R0, c[0x0][0x39c] ;  /* 0x0000e700ff007b82 */ /* 0x000ee20000000800 */
[----:B0-----:R-:W-:-:S07]  /*00c0*/  IMAD.WIDE R2, R9, 0x4, R2 ;  /* 0x0000000409027825 */ /* 0x001fce00078e0202 */
[----:B------:R-:W0:Y:S01]  /*00d0*/  LDC.64 R6, c[0x0][0x388] ;  /* 0x0000e200ff067b82 */ /* 0x000e220000000a00 */
[----:B-1----:R-:W2:Y:S02]  /*00e0*/  LDG.E R3, desc[UR4][R2.64] ;  /* 0x0000000402037981 */ /* 0x002ea4000c1e1900 */
[----:B--2---:R-:W-:-:S06]  /*00f0*/  IMAD.WIDE R4, R3, 0x4, R4 ;  /* 0x0000000403047825 */ /* 0x004fcc00078e0204 */
[----:B------:R-:W2:Y:S01]  /*0100*/  LDG.E R5, desc[UR4][R4.64] ;  /* 0x0000000404057981 */ /* 0x000ea2000c1e1900 */
[----:B---3--:R-:W-:-:S04]  /*0110*/  IMAD R9, R0, UR6, R9 ;  /* 0x0000000600097c24 */ /* 0x008fc8000f8e0209 */
[----:B0-----:R-:W-:-:S05]  /*0120*/  IMAD.WIDE R6, R9, 0x4, R6 ;  /* 0x0000000409067825 */ /* 0x001fca00078e0206 */
[----:B--2---:R-:W-:Y:S01]  /*0130*/  STG.E desc[UR4][R6.64], R5 ;  /* 0x0000000506007986 */ /* 0x004fe2000c101904 */
[----:B------:R-:W-:Y:S05]  /*0140*/  EXIT ;  /* 0x000000000000794d */ /* 0x000fea0003800000 */
.L_x_17:
        /* <DEDUP_REMOVED lines=11> */
.L_x_40:


//--------------------- .text._Z10addSourcesPfPKfPKii --------------------------
	.section	.text._Z10addSourcesPfPKfPKii,"ax",@progbits
	.align	128
        .global         _Z10addSourcesPfPKfPKii
        .type           _Z10addSourcesPfPKfPKii,@function
        .size           _Z10addSourcesPfPKfPKii,(.L_x_41 - _Z10addSourcesPfPKfPKii)
        .other          _Z10addSourcesPfPKfPKii,@"STO_CUDA_ENTRY STV_DEFAULT"
_Z10addSourcesPfPKfPKii:
.text._Z10addSourcesPfPKfPKii:
        /* <DEDUP_REMOVED lines=21> */
.L_x_18:
        /* <DEDUP_REMOVED lines=11> */
.L_x_41:


//--------------------- .text._Z15forwardTimeStepPKfS0_S0_Pf14SimulationGrid --------------------------
	.section	.text._Z15forwardTimeStepPKfS0_S0_Pf14SimulationGrid,"ax",@progbits
	.align	128
        .global         _Z15forwardTimeStepPKfS0_S0_Pf14SimulationGrid
        .type           _Z15forwardTimeStepPKfS0_S0_Pf14SimulationGrid,@function
        .size           _Z15forwardTimeStepPKfS0_S0_Pf14SimulationGrid,(.L_x_35 - _Z15forwardTimeStepPKfS0_S0_Pf14SimulationGrid)
        .other          _Z15forwardTimeStepPKfS0_S0_Pf14SimulationGrid,@"STO_CUDA_ENTRY STV_DEFAULT"
_Z15forwardTimeStepPKfS0_S0_Pf14SimulationGrid:
.text._Z15forwardTimeStepPKfS0_S0_Pf14SimulationGrid:
        /* <DEDUP_REMOVED lines=66> */
[----:B------:R-:W-:Y:S05]  /*0420*/  CALL.REL.NOINC `($__internal_1_$__cuda_sm3x_div_rn_noftz_f32_slowpath) ;  /* 0x0000000000347944 */ /* 0x000fea0003c00000 */
[----:B------:R-:W-:-:S07]  /*0430*/  IMAD.MOV.U32 R3, RZ, RZ, R0 ;  /* 0x000000ffff037224 */ /* 0x000fce00078e0000 */
.L_x_20:
[----:B------:R-:W-:Y:S05]  /*0440*/  BSYNC.RECONVERGENT B0 ;  /* 0x0000000000007941 */ /* 0x000fea0003800200 */
.L_x_19:
        /* <DEDUP_REMOVED lines=11> */
        .weak           $__internal_1_$__cuda_sm3x_div_rn_noftz_f32_slowpath
        .type           $__internal_1_$__cuda_sm3x_div_rn_noftz_f32_slowpath,@function
        .size           $__internal_1_$__cuda_sm3x_div_rn_noftz_f32_slowpath,(.L_x_35 - $__internal_1_$__cuda_sm3x_div_rn_noftz_f32_slowpath)
$__internal_1_$__cuda_sm3x_div_rn_noftz_f32_slowpath:
        /* <DEDUP_REMOVED lines=38> */
.L_x_22:
        /* <DEDUP_REMOVED lines=51> */
.L_x_29:
[----:B------:R-:W-:-:S04]  /*0a90*/  LOP3.LUT R0, R0, 0x80000000, RZ, 0xc0, !PT ;  /* 0x8000000000007812 */ /* 0x000fc800078ec0ff */
[----:B------:R-:W-:Y:S01]  /*0aa0*/  LOP3.LUT R0, R0, 0x7f800000, RZ, 0xfc, !PT ;  /* 0x7f80000000007812 */ /* 0x000fe200078efcff */
[----:B------:R-:W-:Y:S06]  /*0ab0*/  BRA `(.L_x_30) ;  /* 0x0000000000047947 */ /* 0x000fec0003800000 */
.L_x_28:
[----:B------:R-:W-:-:S07]  /*0ac0*/  IMAD R0, R8, 0x800000, R0 ;  /* 0x0080000008007824 */ /* 0x000fce00078e0200 */
.L_x_30:
[----:B------:R-:W-:Y:S05]  /*0ad0*/  BSYNC.RECONVERGENT B2 ;  /* 0x0000000000027941 */ /* 0x000fea0003800200 */
.L_x_27:
[----:B------:R-:W-:Y:S05]  /*0ae0*/  BRA `(.L_x_31) ;  /* 0x0000000000207947 */ /* 0x000fea0003800000 */
.L_x_26:
[----:B------:R-:W-:-:S04]  /*0af0*/  LOP3.LUT R0, R10, 0x80000000, R9, 0x48, !PT ;  /* 0x800000000a007812 */ /* 0x000fc800078e4809 */
[----:B------:R-:W-:Y:S01]  /*0b00*/  LOP3.LUT R0, R0, 0x7f800000, RZ, 0xfc, !PT ;  /* 0x7f80000000007812 */ /* 0x000fe200078efcff */
[----:B------:R-:W-:Y:S06]  /*0b10*/  BRA `(.L_x_31) ;  /* 0x0000000000147947 */ /* 0x000fec0003800000 */
.L_x_25:
[----:B------:R-:W-:Y:S01]  /*0b20*/  LOP3.LUT R0, R10, 0x80000000, R9, 0x48, !PT ;  /* 0x800000000a007812 */ /* 0x000fe200078e4809 */
[----:B------:R-:W-:Y:S06]  /*0b30*/  BRA `(.L_x_31) ;  /* 0x00000000000c7947 */ /* 0x000fec0003800000 */
.L_x_24:
[----:B------:R-:W0:Y:S01]  /*0b40*/  MUFU.RSQ R0, -QNAN ;  /* 0xffc0000000007908 */ /* 0x000e220000001400 */
[----:B------:R-:W-:Y:S05]  /*0b50*/  BRA `(.L_x_31) ;  /* 0x0000000000047947 */ /* 0x000fea0003800000 */
.L_x_23:
[----:B------:R-:W-:-:S07]  /*0b60*/  FADD.FTZ R0, R0, R3 ;  /* 0x0000000300007221 */ /* 0x000fce0000010000 */
.L_x_31:
[----:B------:R-:W-:Y:S05]  /*0b70*/  BSYNC.RECONVERGENT B1 ;  /* 0x0000000000017941 */ /* 0x000fea0003800200 */
.L_x_21:
[----:B------:R-:W-:-:S04]  /*0b80*/  IMAD.MOV.U32 R7, RZ, RZ, 0x0 ;  /* 0x00000000ff077424 */ /* 0x000fc800078e00ff */
[----:B0-----:R-:W-:Y:S05]  /*0b90*/  RET.REL.NODEC R6 `(_Z15forwardTimeStepPKfS0_S0_Pf14SimulationGrid) ;  /* 0xfffffff406187950 */ /* 0x001fea0003c3ffff */
.L_x_32:
        /* <DEDUP_REMOVED lines=14> */
.L_x_35:


//--------------------- .text._Z10clearArrayPfi   --------------------------
	.section	.text._Z10clearArrayPfi,"ax",@progbits
	.align	128
        .global         _Z10clearArrayPfi
        .type           _Z10clearArrayPfi,@function
        .size           _Z10clearArrayPfi,(.L_x_43 - _Z10clearArrayPfi)
        .other          _Z10clearArrayPfi,@"STO_CUDA_ENTRY STV_DEFAULT"
_Z10clearArrayPfi:
.text._Z10clearArrayPfi:
        /* <DEDUP_REMOVED lines=9> */
[----:B------:R-:W1:Y:S01]  /*0090*/  LDCU.64 UR4, c[0x0][0x358] ;  /* 0x00006b00ff0477ac */ /* 0x000e620008000a00 */
[----:B0-----:R-:W-:-:S05]  /*00a0*/  IMAD.WIDE R2, R5, 0x4, R2 ;  /* 0x0000000405027825 */ /* 0x001fca00078e0202 */
[----:B-1----:R-:W-:Y:S01]  /*00b0*/  STG.E desc[UR4][R2.64], RZ ;  /* 0x000000ff02007986 */ /* 0x002fe2000c101904 */
[----:B------:R-:W-:Y:S05]  /*00c0*/  EXIT ;  /* 0x000000000000794d */ /* 0x000fea0003800000 */
.L_x_33:
        /* <DEDUP_REMOVED lines=11> */
.L_x_43:


//--------------------- .nv.shared.reserved.0     --------------------------
	.section	.nv.shared.reserved.0,"aw",@nobits
	.weak		__nv_reservedSMEM_offset_0_alias
	.size		__nv_reservedSMEM_offset_0_alias, 0, 64
	.other		__nv_reservedSMEM_offset_0_alias,@"STO_CUDA_RESERVED_SHARED STV_DEFAULT"
__nv_reservedSMEM_offset_0_alias:
	.zero		0
	.zero		64


//--------------------- .nv.constant0._Z18accumulateGradientPKfS0_Pfi --------------------------
	.section	.nv.constant0._Z18accumulateGradientPKfS0_Pfi,"a",@progbits
	.sectionflags	@""
	.align	4
.nv.constant0._Z18accumulateGradientPKfS0_Pfi:
	.zero		924


//--------------------- .nv.constant0._Z20injectAdjointSourcesPfPKfPKii --------------------------
	.section	.nv.constant0._Z20injectAdjointSourcesPfPKfPKii,"a",@progbits
	.sectionflags	@""
	.align	4
.nv.constant0._Z20injectAdjointSourcesPfPKfPKii:
	.zero		924


//--------------------- .nv.constant0._Z15adjointTimeStepPKfS0_S0_Pf14SimulationGrid --------------------------
	.section	.nv.constant0._Z15adjointTimeStepPKfS0_S0_Pf14SimulationGrid,"a",@progbits
	.sectionflags	@""
	.align	4
.nv.constant0._Z15adjointTimeStepPKfS0_S0_Pf14SimulationGrid:
	.zero		948


//--------------------- .nv.constant0._Z16computeResidualsPKfS0_Pfi --------------------------
	.section	.nv.constant0._Z16computeResidualsPKfS0_Pfi,"a",@progbits
	.sectionflags	@""
	.align	4
.nv.constant0._Z16computeResidualsPKfS0_Pfi:
	.zero		924


//--------------------- .nv.constant0._Z15recordReceiversPKfPfPKiiii --------------------------
	.section	.nv.constant0._Z15recordReceiversPKfPfPKiiii,"a",@progbits
	.sectionflags	@""
	.align	4
.nv.constant0._Z15recordReceiversPKfPfPKiiii:
	.zero		932


//--------------------- .nv.constant0._Z10addSourcesPfPKfPKii --------------------------
	.section	.nv.constant0._Z10addSourcesPfPKfPKii,"a",@progbits
	.sectionflags	@""
	.align	4
.nv.constant0._Z10addSourcesPfPKfPKii:
	.zero		924


//--------------------- .nv.constant0._Z15forwardTimeStepPKfS0_S0_Pf14SimulationGrid --------------------------
	.section	.nv.constant0._Z15forwardTimeStepPKfS0_S0_Pf14SimulationGrid,"a",@progbits
	.sectionflags	@""
	.align	4
.nv.constant0._Z15forwardTimeStepPKfS0_S0_Pf14SimulationGrid:
	.zero		948


//--------------------- .nv.constant0._Z10clearArrayPfi --------------------------
	.section	.nv.constant0._Z10clearArrayPfi,"a",@progbits
	.sectionflags	@""
	.align	4
.nv.constant0._Z10clearArrayPfi:
	.zero		908


//--------------------- SYMBOLS --------------------------

	.type		.nv.reservedSmem.offset0,@object
	.size		.nv.reservedSmem.offset0,0x4
